	.target	sm_90a

	.elftype	@"ET_EXEC"


//--------------------- .note.nv.tkinfo           --------------------------
	.section	.note.nv.tkinfo,"",@"SHT_NOTE"
	.sectionflags	@"SHF_NOTE_NV_TKINFO"
	.tkinfo
        /*0018*/ 	.word	0x00000002
        /*0030*/ 	.string	""
        /*0030*/ 	.string	"ptxas"
        /*0030*/ 	.string	"Cuda compilation tools, release 13.0, V13.0.88"
        /*0030*/ 	.string	"Build cuda_13.0.r13.0/compiler.36424714_0"
        /*0030*/ 	.string	"-arch sm_90a -m 64 "



//--------------------- .note.nv.cuinfo           --------------------------
	.section	.note.nv.cuinfo,"",@"SHT_NOTE"
	.sectionflags	@"SHF_NOTE_NV_CUINFO"
        /*0018*/ 	.short	0x0002
        /*001a*/ 	.short	0x005a
        /*001c*/ 	.short	0x0082
	.zero		2


//--------------------- .nv.info                  --------------------------
	.section	.nv.info,"",@"SHT_CUDA_INFO"
	.align	4


	//----- nvinfo : EIATTR_REGCOUNT
	.align		4
        /*0000*/ 	.byte	0x04, 0x2f
        /*0002*/ 	.short	(.L_12 - .L_11)
	.align		4
.L_11:
        /*0004*/ 	.word	index@(_ZN7cutlass13device_kernelINS_4gemm6kernel13GemmUniversalIN4cute5tupleIJiiiiEEENS1_10collective13CollectiveMmaINS1_37MainloopSm90TmaGmmaWarpSpecializedFP8ILi3ENS5_IJNS4_1CILi1EEENSA_ILi2EEESB_EEENS1_35KernelTmaWarpSpecializedCooperativeEEENS5_IJNSA_ILi128EEESG_NSA_ILi64EEEEEENS_12float_e5m2_tENS5_IJlSB_lEEESJ_SK_NS4_8TiledMMAINS4_8MMA_AtomIJNS4_4SM904GMMA31MMA_64x128x32_F32E5M2E5M2_SS_TNILNSO_7ScaleInE1ELSQ_1EEEEEENS4_6LayoutINS5_IJSC_SB_SB_EEENS5_IJSB_NSA_ILi0EEESV_EEEEENS5_IJNS4_10UnderscoreESY_SY_EEEEENS4_23SM90_TMA_LOAD_MULTICASTENS4_14ComposedLayoutINS4_7SwizzleILi2ELi4ELi3EEENS4_18smem_ptr_flag_bitsILi8EEENST_INS5_IJNSA_ILi8EEESH_EEENS5_IJSH_SB_EEEEEEEvNS4_8identityENS4_13SM90_TMA_LOADES1B_vS1C_EENS_8epilogue10collective6detail29Sm90TmaWarpSpecializedAdapterINS1G_15DefaultEpilogueISJ_SK_SK_NS1F_6thread17LinearCombinationISJ_Li1EffLNS1K_9ScaleType4KindE0ELNS_15FloatRoundStyleE2ESJ_EENS1_15EpilogueDefaultEEEEEvvEEEEvNT_6ParamsE)
        /*0008*/ 	.word	0x000000a8


	//----- nvinfo : EIATTR_FRAME_SIZE
	.align		4
.L_12:
        /*000c*/ 	.byte	0x04, 0x11
        /*000e*/ 	.short	(.L_14 - .L_13)
	.align		4
.L_13:
        /*0010*/ 	.word	index@(_ZN7cutlass13device_kernelINS_4gemm6kernel13GemmUniversalIN4cute5tupleIJiiiiEEENS1_10collective13CollectiveMmaINS1_37MainloopSm90TmaGmmaWarpSpecializedFP8ILi3ENS5_IJNS4_1CILi1EEENSA_ILi2EEESB_EEENS1_35KernelTmaWarpSpecializedCooperativeEEENS5_IJNSA_ILi128EEESG_NSA_ILi64EEEEEENS_12float_e5m2_tENS5_IJlSB_lEEESJ_SK_NS4_8TiledMMAINS4_8MMA_AtomIJNS4_4SM904GMMA31MMA_64x128x32_F32E5M2E5M2_SS_TNILNSO_7ScaleInE1ELSQ_1EEEEEENS4_6LayoutINS5_IJSC_SB_SB_EEENS5_IJSB_NSA_ILi0EEESV_EEEEENS5_IJNS4_10UnderscoreESY_SY_EEEEENS4_23SM90_TMA_LOAD_MULTICASTENS4_14ComposedLayoutINS4_7SwizzleILi2ELi4ELi3EEENS4_18smem_ptr_flag_bitsILi8EEENST_INS5_IJNSA_ILi8EEESH_EEENS5_IJSH_SB_EEEEEEEvNS4_8identityENS4_13SM90_TMA_LOADES1B_vS1C_EENS_8epilogue10collective6detail29Sm90TmaWarpSpecializedAdapterINS1G_15DefaultEpilogueISJ_SK_SK_NS1F_6thread17LinearCombinationISJ_Li1EffLNS1K_9ScaleType4KindE0ELNS_15FloatRoundStyleE2ESJ_EENS1_15EpilogueDefaultEEEEEvvEEEEvNT_6ParamsE)
        /*0014*/ 	.word	0x00000000


	//----- nvinfo : EIATTR_MIN_STACK_SIZE
	.align		4
.L_14:
        /*0018*/ 	.byte	0x04, 0x12
        /*001a*/ 	.short	(.L_16 - .L_15)
	.align		4
.L_15:
        /*001c*/ 	.word	index@(_ZN7cutlass13device_kernelINS_4gemm6kernel13GemmUniversalIN4cute5tupleIJiiiiEEENS1_10collective13CollectiveMmaINS1_37MainloopSm90TmaGmmaWarpSpecializedFP8ILi3ENS5_IJNS4_1CILi1EEENSA_ILi2EEESB_EEENS1_35KernelTmaWarpSpecializedCooperativeEEENS5_IJNSA_ILi128EEESG_NSA_ILi64EEEEEENS_12float_e5m2_tENS5_IJlSB_lEEESJ_SK_NS4_8TiledMMAINS4_8MMA_AtomIJNS4_4SM904GMMA31MMA_64x128x32_F32E5M2E5M2_SS_TNILNSO_7ScaleInE1ELSQ_1EEEEEENS4_6LayoutINS5_IJSC_SB_SB_EEENS5_IJSB_NSA_ILi0EEESV_EEEEENS5_IJNS4_10UnderscoreESY_SY_EEEEENS4_23SM90_TMA_LOAD_MULTICASTENS4_14ComposedLayoutINS4_7SwizzleILi2ELi4ELi3EEENS4_18smem_ptr_flag_bitsILi8EEENST_INS5_IJNSA_ILi8EEESH_EEENS5_IJSH_SB_EEEEEEEvNS4_8identityENS4_13SM90_TMA_LOADES1B_vS1C_EENS_8epilogue10collective6detail29Sm90TmaWarpSpecializedAdapterINS1G_15DefaultEpilogueISJ_SK_SK_NS1F_6thread17LinearCombinationISJ_Li1EffLNS1K_9ScaleType4KindE0ELNS_15FloatRoundStyleE2ESJ_EENS1_15EpilogueDefaultEEEEEvvEEEEvNT_6ParamsE)
        /*0020*/ 	.word	0x00000000
.L_16:


//--------------------- .nv.compat                --------------------------
	.section	.nv.compat,"",@"SHT_CUDA_COMPAT_INFO"
	.align	4
        /*0000*/ 	.byte	0x02, 0x09, 0x01, 0x00, 0x02, 0x02, 0x04, 0x00, 0x02, 0x05, 0x05, 0x00, 0x03, 0x07, 0x01, 0x01
        /*0010*/ 	.byte	0x02, 0x03, 0x01, 0x00, 0x02, 0x06, 0x01, 0x00, 0x04, 0x0b, 0x08, 0x00, 0x00, 0x00, 0x00, 0x00
        /*0020*/ 	.byte	0x00, 0x00, 0x00, 0x00


//--------------------- .nv.info._ZN7cutlass13device_kernelINS_4gemm6kernel13GemmUniversalIN4cute5tupleIJiiiiEEENS1_10collective13CollectiveMmaINS1_37MainloopSm90TmaGmmaWarpSpecializedFP8ILi3ENS5_IJNS4_1CILi1EEENSA_ILi2EEESB_EEENS1_35KernelTmaWarpSpecializedCooperativeEEENS5_IJNSA_ILi128EEESG_NSA_ILi64EEEEEENS_12float_e5m2_tENS5_IJlSB_lEEESJ_SK_NS4_8TiledMMAINS4_8MMA_AtomIJNS4_4SM904GMMA31MMA_64x128x32_F32E5M2E5M2_SS_TNILNSO_7ScaleInE1ELSQ_1EEEEEENS4_6LayoutINS5_IJSC_SB_SB_EEENS5_IJSB_NSA_ILi0EEESV_EEEEENS5_IJNS4_10UnderscoreESY_SY_EEEEENS4_23SM90_TMA_LOAD_MULTICASTENS4_14ComposedLayoutINS4_7SwizzleILi2ELi4ELi3EEENS4_18smem_ptr_flag_bitsILi8EEENST_INS5_IJNSA_ILi8EEESH_EEENS5_IJSH_SB_EEEEEEEvNS4_8identityENS4_13SM90_TMA_LOADES1B_vS1C_EENS_8epilogue10collective6detail29Sm90TmaWarpSpecializedAdapterINS1G_15DefaultEpilogueISJ_SK_SK_NS1F_6thread17LinearCombinationISJ_Li1EffLNS1K_9ScaleType4KindE0ELNS_15FloatRoundStyleE2ESJ_EENS1_15EpilogueDefaultEEEEEvvEEEEvNT_6ParamsE --------------------------
	.section	.nv.info._ZN7cutlass13device_kernelINS_4gemm6kernel13GemmUniversalIN4cute5tupleIJiiiiEEENS1_10collective13CollectiveMmaINS1_37MainloopSm90TmaGmmaWarpSpecializedFP8ILi3ENS5_IJNS4_1CILi1EEENSA_ILi2EEESB_EEENS1_35KernelTmaWarpSpecializedCooperativeEEENS5_IJNSA_ILi128EEESG_NSA_ILi64EEEEEENS_12float_e5m2_tENS5_IJlSB_lEEESJ_SK_NS4_8TiledMMAINS4_8MMA_AtomIJNS4_4SM904GMMA31MMA_64x128x32_F32E5M2E5M2_SS_TNILNSO_7ScaleInE1ELSQ_1EEEEEENS4_6LayoutINS5_IJSC_SB_SB_EEENS5_IJSB_NSA_ILi0EEESV_EEEEENS5_IJNS4_10UnderscoreESY_SY_EEEEENS4_23SM90_TMA_LOAD_MULTICASTENS4_14ComposedLayoutINS4_7SwizzleILi2ELi4ELi3EEENS4_18smem_ptr_flag_bitsILi8EEENST_INS5_IJNSA_ILi8EEESH_EEENS5_IJSH_SB_EEEEEEEvNS4_8identityENS4_13SM90_TMA_LOADES1B_vS1C_EENS_8epilogue10collective6detail29Sm90TmaWarpSpecializedAdapterINS1G_15DefaultEpilogueISJ_SK_SK_NS1F_6thread17LinearCombinationISJ_Li1EffLNS1K_9ScaleType4KindE0ELNS_15FloatRoundStyleE2ESJ_EENS1_15EpilogueDefaultEEEEEvvEEEEvNT_6ParamsE,"",@"SHT_CUDA_INFO"
	.sectionflags	@""
	.align	4


	//----- nvinfo : EIATTR_CUDA_API_VERSION
	.align		4
        /*0000*/ 	.byte	0x04, 0x37
        /*0002*/ 	.short	(.L_18 - .L_17)
.L_17:
        /*0004*/ 	.word	0x00000082


	//----- nvinfo : EIATTR_KPARAM_INFO
	.align		4
.L_18:
        /*0008*/ 	.byte	0x04, 0x17
        /*000a*/ 	.short	(.L_20 - .L_19)
.L_19:
        /*000c*/ 	.word	0x00000000
        /*0010*/ 	.short	0x0000
        /*0012*/ 	.short	0x0070
        /*0014*/ 	.byte	0x00, 0xf0, 0x01, 0x10


	//----- nvinfo : EIATTR_SPARSE_MMA_MASK
	.align		4
.L_20:
        /*0018*/ 	.byte	0x03, 0x50
        /*001a*/ 	.short	0x0000


	//----- nvinfo : EIATTR_MAXREG_COUNT
	.align		4
        /*001c*/ 	.byte	0x03, 0x1b
        /*001e*/ 	.short	0x00a8


	//----- nvinfo : EIATTR_NUM_BARRIERS
	.align		4
        /*0020*/ 	.byte	0x02, 0x4c
        /*0022*/ 	.byte	0x01
	.zero		1


	//----- nvinfo : EIATTR_MERCURY_ISA_VERSION
	.align		4
        /*0024*/ 	.byte	0x03, 0x5f
        /*0026*/ 	.short	0x0101


	//----- nvinfo : EIATTR_INT_WARP_WIDE_INSTR_OFFSETS
	.align		4
        /*0028*/ 	.byte	0x04, 0x31
        /*002a*/ 	.short	(.L_22 - .L_21)


	//   ....[0]....
.L_21:
        /*002c*/ 	.word	0x00000420


	//   ....[1]....
        /*0030*/ 	.word	0x00000440


	//   ....[2]....
        /*0034*/ 	.word	0x00000610


	//----- nvinfo : EIATTR_COOP_GROUP_MASK_REGIDS
	.align		4
.L_22:
        /*0038*/ 	.byte	0x04, 0x29
        /*003a*/ 	.short	(.L_24 - .L_23)


	//   ....[0]....
.L_23:
        /*003c*/ 	.word	0xffffffff


	//   ....[1]....
        /*0040*/ 	.word	0xffffffff


	//   ....[2]....
        /*0044*/ 	.word	0xffffffff


	//   ....[3]....
        /*0048*/ 	.word	0xffffffff


	//   ....[4]....
        /*004c*/ 	.word	0xffffffff


	//   ....[5]....
        /*0050*/ 	.word	0xffffffff


	//----- nvinfo : EIATTR_COOP_GROUP_INSTR_OFFSETS
	.align		4
.L_24:
        /*0054*/ 	.byte	0x04, 0x28
        /*0056*/ 	.short	(.L_26 - .L_25)


	//   ....[0]....
.L_25:
        /*0058*/ 	.word	0x00000060


	//   ....[1]....
        /*005c*/ 	.word	0x00000070


	//   ....[2]....
        /*0060*/ 	.word	0x00000130


	//   ....[3]....
        /*0064*/ 	.word	0x000002a0


	//   ....[4]....
        /*0068*/ 	.word	0x00000750


	//   ....[5]....
        /*006c*/ 	.word	0x000011d0


	//----- nvinfo : EIATTR_REG_RECONFIG
	.align		4
.L_26:
        /*0070*/ 	.byte	0x01, 0x54
	.zero		2


	//----- nvinfo : EIATTR_MBARRIER_INSTR_OFFSETS
	.align		4
        /*0074*/ 	.byte	0x04, 0x39
        /*0076*/ 	.short	(.L_28 - .L_27)


	//   ....[0]....
.L_27:
        /*0078*/ 	.word	0x00000230
        /*007c*/ 	.word	0x000000ff
        /*0080*/ 	.word	0x00000000
        /*0084*/ 	.short	0x0100
        /*0086*/ 	.byte	0x08
	.zero		1


	//   ....[1]....
        /*0088*/ 	.word	0x00000240
        /*008c*/ 	.word	0x000000ff
        /*0090*/ 	.word	0x00000018
        /*0094*/ 	.short	0x0100
        /*0096*/ 	.byte	0x08
	.zero		1


	//   ....[2]....
        /*0098*/ 	.word	0x00000250
        /*009c*/ 	.word	0x000000ff
        /*00a0*/ 	.word	0x00000008
        /*00a4*/ 	.short	0x0100
        /*00a6*/ 	.byte	0x08
	.zero		1


	//   ....[3]....
        /*00a8*/ 	.word	0x00000260
        /*00ac*/ 	.word	0x000000ff
        /*00b0*/ 	.word	0x00000020
        /*00b4*/ 	.short	0x0100
        /*00b6*/ 	.byte	0x08
	.zero		1


	//   ....[4]....
        /*00b8*/ 	.word	0x00000270
        /*00bc*/ 	.word	0x000000ff
        /*00c0*/ 	.word	0x00000010
        /*00c4*/ 	.short	0x0100
        /*00c6*/ 	.byte	0x08
	.zero		1


	//   ....[5]....
        /*00c8*/ 	.word	0x00000280
        /*00cc*/ 	.word	0x000000ff
        /*00d0*/ 	.word	0x00000028
        /*00d4*/ 	.short	0x0100
        /*00d6*/ 	.byte	0x08
	.zero		1


	//   ....[6]....
        /*00d8*/ 	.word	0x000006b0
        /*00dc*/ 	.word	0x000000ff
        /*00e0*/ 	.word	0x00000040
        /*00e4*/ 	.short	0x0100
        /*00e6*/ 	.byte	0x06
	.zero		1


	//   ....[7]....
        /*00e8*/ 	.word	0x00000700
        /*00ec*/ 	.word	0x000000ff
        /*00f0*/ 	.word	0x00000048
        /*00f4*/ 	.short	0x0100
        /*00f6*/ 	.byte	0x06
	.zero		1


	//   ....[8]....
        /*00f8*/ 	.word	0x000016f0
        /*00fc*/ 	.word	0x000000ff
        /*0100*/ 	.word	0x00000000
        /*0104*/ 	.short	0x010a
        /*0106*/ 	.byte	0x06
	.zero		1


	//   ....[9]....
        /*0108*/ 	.word	0x00001730
        /*010c*/ 	.word	0x000000ff
        /*0110*/ 	.word	0x00000000
        /*0114*/ 	.short	0x010a
        /*0116*/ 	.byte	0x06
	.zero		1


	//   ....[10]....
        /*0118*/ 	.word	0x00002050
        /*011c*/ 	.word	0x000000ff
        /*0120*/ 	.word	0x00000000
        /*0124*/ 	.short	0x010a
        /*0126*/ 	.byte	0x0c
	.zero		1


	//   ....[11]....
        /*0128*/ 	.word	0x00002090
        /*012c*/ 	.word	0x000000ff
        /*0130*/ 	.word	0x00000000
        /*0134*/ 	.short	0x010a
        /*0136*/ 	.byte	0x0c
	.zero		1


	//   ....[12]....
        /*0138*/ 	.word	0x000026c0
        /*013c*/ 	.word	0x0000008e
        /*0140*/ 	.word	0x00000000
        /*0144*/ 	.short	0x0101
        /*0146*/ 	.byte	0x3f
	.zero		1


	//   ....[13]....
        /*0148*/ 	.word	0x00002d40
        /*014c*/ 	.word	0x0000000b
        /*0150*/ 	.word	0x00000000
        /*0154*/ 	.short	0x0101
        /*0156*/ 	.byte	0x3f
	.zero		1


	//   ....[14]....
        /*0158*/ 	.word	0x00008630
        /*015c*/ 	.word	0x00000016
        /*0160*/ 	.word	0x00000018
        /*0164*/ 	.short	0x010a
        /*0166*/ 	.byte	0x3f
	.zero		1


	//   ....[15]....
        /*0168*/ 	.word	0x000089a0
        /*016c*/ 	.word	0x00000008
        /*0170*/ 	.word	0x00000048
        /*0174*/ 	.short	0x0101
        /*0176*/ 	.byte	0x3f
	.zero		1


	//   ....[16]....
        /*0178*/ 	.word	0x000090c0
        /*017c*/ 	.word	0x00000004
        /*0180*/ 	.word	0x00000000
        /*0184*/ 	.short	0x010a
        /*0186*/ 	.byte	0x3f
	.zero		1


	//   ....[17]....
        /*0188*/ 	.word	0x00009140
        /*018c*/ 	.word	0x00000006
        /*0190*/ 	.word	0x00000000
        /*0194*/ 	.short	0x010a
        /*0196*/ 	.byte	0x3f
	.zero		1


	//   ....[18]....
        /*0198*/ 	.word	0x000091d0
        /*019c*/ 	.word	0x00000003
        /*01a0*/ 	.word	0x00000000
        /*01a4*/ 	.short	0x010a
        /*01a6*/ 	.byte	0x3f
	.zero		1


	//   ....[19]....
        /*01a8*/ 	.word	0x00009240
        /*01ac*/ 	.word	0x0000000c
        /*01b0*/ 	.word	0x00000000
        /*01b4*/ 	.short	0x010a
        /*01b6*/ 	.byte	0x3f
	.zero		1


	//   ....[20]....
        /*01b8*/ 	.word	0x000092a0
        /*01bc*/ 	.word	0x0000008e
        /*01c0*/ 	.word	0x00000000
        /*01c4*/ 	.short	0x010a
        /*01c6*/ 	.byte	0x3f
	.zero		1


	//   ....[21]....
        /*01c8*/ 	.word	0x00009370
        /*01cc*/ 	.word	0x00000016
        /*01d0*/ 	.word	0x00000018
        /*01d4*/ 	.short	0x010a
        /*01d6*/ 	.byte	0x3f
	.zero		1


	//   ....[22]....
        /*01d8*/ 	.word	0x00009440
        /*01dc*/ 	.word	0x00000004
        /*01e0*/ 	.word	0x00000000
        /*01e4*/ 	.short	0x010a
        /*01e6*/ 	.byte	0x3f
	.zero		1


	//   ....[23]....
        /*01e8*/ 	.word	0x00009490
        /*01ec*/ 	.word	0x00000006
        /*01f0*/ 	.word	0x00000000
        /*01f4*/ 	.short	0x010a
        /*01f6*/ 	.byte	0x3f
	.zero		1


	//----- nvinfo : EIATTR_NUM_MBARRIERS
	.align		4
.L_28:
        /*01f8*/ 	.byte	0x03, 0x38
        /*01fa*/ 	.short	0x0008


	//----- nvinfo : EIATTR_EXIT_INSTR_OFFSETS
	.align		4
        /*01fc*/ 	.byte	0x04, 0x1c
        /*01fe*/ 	.short	(.L_30 - .L_29)


	//   ....[0]....
.L_29:
        /*0200*/ 	.word	0x000008b0


	//   ....[1]....
        /*0204*/ 	.word	0x000010a0


	//   ....[2]....
        /*0208*/ 	.word	0x00007d50


	//   ....[3]....
        /*020c*/ 	.word	0x000082b0


	//   ....[4]....
        /*0210*/ 	.word	0x00009220


	//----- nvinfo : EIATTR_MAX_THREADS
	.align		4
.L_30:
        /*0214*/ 	.byte	0x04, 0x05
        /*0216*/ 	.short	(.L_32 - .L_31)
.L_31:
        /*0218*/ 	.word	0x00000180
        /*021c*/ 	.word	0x00000001
        /*0220*/ 	.word	0x00000001


	//----- nvinfo : EIATTR_CRS_STACK_SIZE
	.align		4
.L_32:
        /*0224*/ 	.byte	0x04, 0x1e
        /*0226*/ 	.short	(.L_34 - .L_33)
.L_33:
        /*0228*/ 	.word	0x00000000


	//----- nvinfo : EIATTR_CBANK_PARAM_SIZE
	.align		4
.L_34:
        /*022c*/ 	.byte	0x03, 0x19
        /*022e*/ 	.short	0x0470


	//----- nvinfo : EIATTR_PARAM_CBANK
	.align		4
        /*0230*/ 	.byte	0x04, 0x0a
        /*0232*/ 	.short	(.L_36 - .L_35)
	.align		4
.L_35:
        /*0234*/ 	.word	index@(.nv.constant0._ZN7cutlass13device_kernelINS_4gemm6kernel13GemmUniversalIN4cute5tupleIJiiiiEEENS1_10collective13CollectiveMmaINS1_37MainloopSm90TmaGmmaWarpSpecializedFP8ILi3ENS5_IJNS4_1CILi1EEENSA_ILi2EEESB_EEENS1_35KernelTmaWarpSpecializedCooperativeEEENS5_IJNSA_ILi128EEESG_NSA_ILi64EEEEEENS_12float_e5m2_tENS5_IJlSB_lEEESJ_SK_NS4_8TiledMMAINS4_8MMA_AtomIJNS4_4SM904GMMA31MMA_64x128x32_F32E5M2E5M2_SS_TNILNSO_7ScaleInE1ELSQ_1EEEEEENS4_6LayoutINS5_IJSC_SB_SB_EEENS5_IJSB_NSA_ILi0EEESV_EEEEENS5_IJNS4_10UnderscoreESY_SY_EEEEENS4_23SM90_TMA_LOAD_MULTICASTENS4_14ComposedLayoutINS4_7SwizzleILi2ELi4ELi3EEENS4_18smem_ptr_flag_bitsILi8EEENST_INS5_IJNSA_ILi8EEESH_EEENS5_IJSH_SB_EEEEEEEvNS4_8identityENS4_13SM90_TMA_LOADES1B_vS1C_EENS_8epilogue10collective6detail29Sm90TmaWarpSpecializedAdapterINS1G_15DefaultEpilogueISJ_SK_SK_NS1F_6thread17LinearCombinationISJ_Li1EffLNS1K_9ScaleType4KindE0ELNS_15FloatRoundStyleE2ESJ_EENS1_15EpilogueDefaultEEEEEvvEEEEvNT_6ParamsE)
        /*0238*/ 	.short	0x0210
        /*023a*/ 	.short	0x0470


	//----- nvinfo : EIATTR_SW_WAR
	.align		4
.L_36:
        /*023c*/ 	.byte	0x04, 0x36
        /*023e*/ 	.short	(.L_38 - .L_37)
.L_37:
        /*0240*/ 	.word	0x00000008
.L_38:


//--------------------- .nv.callgraph             --------------------------
	.section	.nv.callgraph,"",@"SHT_CUDA_CALLGRAPH"
	.align	4
	.sectionentsize	8
	.align		4
        /*0000*/ 	.word	0x00000000
	.align		4
        /*0004*/ 	.word	0xffffffff
	.align		4
        /*0008*/ 	.word	0x00000000
	.align		4
        /*000c*/ 	.word	0xfffffffe
	.align		4
        /*0010*/ 	.word	0x00000000
	.align		4
        /*0014*/ 	.word	0xfffffffd
	.align		4
        /*0018*/ 	.word	0x00000000
	.align		4
        /*001c*/ 	.word	0xfffffffc


//--------------------- .nv.constant4             --------------------------
	.section	.nv.constant4,"a",@progbits
	.align	8
	.align		8
.nv.constant4:
        /*0000*/ 	.dword	_ZN39_INTERNAL_0b0c9a70_4_k_cu_18b49b27_45224cuda3std3__45__cpo5beginE
	.align		8
        /*0008*/ 	.dword	_ZN39_INTERNAL_0b0c9a70_4_k_cu_18b49b27_45224cuda3std3__45__cpo3endE
	.align		8
        /*0010*/ 	.dword	_ZN39_INTERNAL_0b0c9a70_4_k_cu_18b49b27_45224cuda3std3__45__cpo6cbeginE
	.align		8
        /*0018*/ 	.dword	_ZN39_INTERNAL_0b0c9a70_4_k_cu_18b49b27_45224cuda3std3__45__cpo4cendE
	.align		8
        /*0020*/ 	.dword	_ZN39_INTERNAL_0b0c9a70_4_k_cu_18b49b27_45224cuda3std3__441_GLOBAL__N__0b0c9a70_4_k_cu_18b49b27_45226ignoreE
	.align		8
        /*0028*/ 	.dword	_ZN39_INTERNAL_0b0c9a70_4_k_cu_18b49b27_45224cuda3std3__419piecewise_constructE
	.align		8
        /*0030*/ 	.dword	_ZN39_INTERNAL_0b0c9a70_4_k_cu_18b49b27_45224cuda3std3__48in_placeE
	.align		8
        /*0038*/ 	.dword	_ZN39_INTERNAL_0b0c9a70_4_k_cu_18b49b27_45224cuda3std6ranges3__45__cpo4swapE
	.align		8
        /*0040*/ 	.dword	_ZN39_INTERNAL_0b0c9a70_4_k_cu_18b49b27_45224cuda3std6ranges3__45__cpo9iter_moveE
	.align		8
        /*0048*/ 	.dword	_ZN39_INTERNAL_0b0c9a70_4_k_cu_18b49b27_45224cute7productE
	.align		8
        /*0050*/ 	.dword	_ZN39_INTERNAL_0b0c9a70_4_k_cu_18b49b27_45224cute1_E


//--------------------- .text._ZN7cutlass13device_kernelINS_4gemm6kernel13GemmUniversalIN4cute5tupleIJiiiiEEENS1_10collective13CollectiveMmaINS1_37MainloopSm90TmaGmmaWarpSpecializedFP8ILi3ENS5_IJNS4_1CILi1EEENSA_ILi2EEESB_EEENS1_35KernelTmaWarpSpecializedCooperativeEEENS5_IJNSA_ILi128EEESG_NSA_ILi64EEEEEENS_12float_e5m2_tENS5_IJlSB_lEEESJ_SK_NS4_8TiledMMAINS4_8MMA_AtomIJNS4_4SM904GMMA31MMA_64x128x32_F32E5M2E5M2_SS_TNILNSO_7ScaleInE1ELSQ_1EEEEEENS4_6LayoutINS5_IJSC_SB_SB_EEENS5_IJSB_NSA_ILi0EEESV_EEEEENS5_IJNS4_10UnderscoreESY_SY_EEEEENS4_23SM90_TMA_LOAD_MULTICASTENS4_14ComposedLayoutINS4_7SwizzleILi2ELi4ELi3EEENS4_18smem_ptr_flag_bitsILi8EEENST_INS5_IJNSA_ILi8EEESH_EEENS5_IJSH_SB_EEEEEEEvNS4_8identityENS4_13SM90_TMA_LOADES1B_vS1C_EENS_8epilogue10collective6detail29Sm90TmaWarpSpecializedAdapterINS1G_15DefaultEpilogueISJ_SK_SK_NS1F_6thread17LinearCombinationISJ_Li1EffLNS1K_9ScaleType4KindE0ELNS_15FloatRoundStyleE2ESJ_EENS1_15EpilogueDefaultEEEEEvvEEEEvNT_6ParamsE --------------------------
	.section	.text._ZN7cutlass13device_kernelINS_4gemm6kernel13GemmUniversalIN4cute5tupleIJiiiiEEENS1_10collective13CollectiveMmaINS1_37MainloopSm90TmaGmmaWarpSpecializedFP8ILi3ENS5_IJNS4_1CILi1EEENSA_ILi2EEESB_EEENS1_35KernelTmaWarpSpecializedCooperativeEEENS5_IJNSA_ILi128EEESG_NSA_ILi64EEEEEENS_12float_e5m2_tENS5_IJlSB_lEEESJ_SK_NS4_8TiledMMAINS4_8MMA_AtomIJNS4_4SM904GMMA31MMA_64x128x32_F32E5M2E5M2_SS_TNILNSO_7ScaleInE1ELSQ_1EEEEEENS4_6LayoutINS5_IJSC_SB_SB_EEENS5_IJSB_NSA_ILi0EEESV_EEEEENS5_IJNS4_10UnderscoreESY_SY_EEEEENS4_23SM90_TMA_LOAD_MULTICASTENS4_14ComposedLayoutINS4_7SwizzleILi2ELi4ELi3EEENS4_18smem_ptr_flag_bitsILi8EEENST_INS5_IJNSA_ILi8EEESH_EEENS5_IJSH_SB_EEEEEEEvNS4_8identityENS4_13SM90_TMA_LOADES1B_vS1C_EENS_8epilogue10collective6detail29Sm90TmaWarpSpecializedAdapterINS1G_15DefaultEpilogueISJ_SK_SK_NS1F_6thread17LinearCombinationISJ_Li1EffLNS1K_9ScaleType4KindE0ELNS_15FloatRoundStyleE2ESJ_EENS1_15EpilogueDefaultEEEEEvvEEEEvNT_6ParamsE,"ax",@progbits
	.align	128
.text._ZN7cutlass13device_kernelINS_4gemm6kernel13GemmUniversalIN4cute5tupleIJiiiiEEENS1_10collective13CollectiveMmaINS1_37MainloopSm90TmaGmmaWarpSpecializedFP8ILi3ENS5_IJNS4_1CILi1EEENSA_ILi2EEESB_EEENS1_35KernelTmaWarpSpecializedCooperativeEEENS5_IJNSA_ILi128EEESG_NSA_ILi64EEEEEENS_12float_e5m2_tENS5_IJlSB_lEEESJ_SK_NS4_8TiledMMAINS4_8MMA_AtomIJNS4_4SM904GMMA31MMA_64x128x32_F32E5M2E5M2_SS_TNILNSO_7ScaleInE1ELSQ_1EEEEEENS4_6LayoutINS5_IJSC_SB_SB_EEENS5_IJSB_NSA_ILi0EEESV_EEEEENS5_IJNS4_10UnderscoreESY_SY_EEEEENS4_23SM90_TMA_LOAD_MULTICASTENS4_14ComposedLayoutINS4_7SwizzleILi2ELi4ELi3EEENS4_18smem_ptr_flag_bitsILi8EEENST_INS5_IJNSA_ILi8EEESH_EEENS5_IJSH_SB_EEEEEEEvNS4_8identityENS4_13SM90_TMA_LOADES1B_vS1C_EENS_8epilogue10collective6detail29Sm90TmaWarpSpecializedAdapterINS1G_15DefaultEpilogueISJ_SK_SK_NS1F_6thread17LinearCombinationISJ_Li1EffLNS1K_9ScaleType4KindE0ELNS_15FloatRoundStyleE2ESJ_EENS1_15EpilogueDefaultEEEEEvvEEEEvNT_6ParamsE:
        .type           _ZN7cutlass13device_kernelINS_4gemm6kernel13GemmUniversalIN4cute5tupleIJiiiiEEENS1_10collective13CollectiveMmaINS1_37MainloopSm90TmaGmmaWarpSpecializedFP8ILi3ENS5_IJNS4_1CILi1EEENSA_ILi2EEESB_EEENS1_35KernelTmaWarpSpecializedCooperativeEEENS5_IJNSA_ILi128EEESG_NSA_ILi64EEEEEENS_12float_e5m2_tENS5_IJlSB_lEEESJ_SK_NS4_8TiledMMAINS4_8MMA_AtomIJNS4_4SM904GMMA31MMA_64x128x32_F32E5M2E5M2_SS_TNILNSO_7ScaleInE1ELSQ_1EEEEEENS4_6LayoutINS5_IJSC_SB_SB_EEENS5_IJSB_NSA_ILi0EEESV_EEEEENS5_IJNS4_10UnderscoreESY_SY_EEEEENS4_23SM90_TMA_LOAD_MULTICASTENS4_14ComposedLayoutINS4_7SwizzleILi2ELi4ELi3EEENS4_18smem_ptr_flag_bitsILi8EEENST_INS5_IJNSA_ILi8EEESH_EEENS5_IJSH_SB_EEEEEEEvNS4_8identityENS4_13SM90_TMA_LOADES1B_vS1C_EENS_8epilogue10collective6detail29Sm90TmaWarpSpecializedAdapterINS1G_15DefaultEpilogueISJ_SK_SK_NS1F_6thread17LinearCombinationISJ_Li1EffLNS1K_9ScaleType4KindE0ELNS_15FloatRoundStyleE2ESJ_EENS1_15EpilogueDefaultEEEEEvvEEEEvNT_6ParamsE,@function
        .size           _ZN7cutlass13device_kernelINS_4gemm6kernel13GemmUniversalIN4cute5tupleIJiiiiEEENS1_10collective13CollectiveMmaINS1_37MainloopSm90TmaGmmaWarpSpecializedFP8ILi3ENS5_IJNS4_1CILi1EEENSA_ILi2EEESB_EEENS1_35KernelTmaWarpSpecializedCooperativeEEENS5_IJNSA_ILi128EEESG_NSA_ILi64EEEEEENS_12float_e5m2_tENS5_IJlSB_lEEESJ_SK_NS4_8TiledMMAINS4_8MMA_AtomIJNS4_4SM904GMMA31MMA_64x128x32_F32E5M2E5M2_SS_TNILNSO_7ScaleInE1ELSQ_1EEEEEENS4_6LayoutINS5_IJSC_SB_SB_EEENS5_IJSB_NSA_ILi0EEESV_EEEEENS5_IJNS4_10UnderscoreESY_SY_EEEEENS4_23SM90_TMA_LOAD_MULTICASTENS4_14ComposedLayoutINS4_7SwizzleILi2ELi4ELi3EEENS4_18smem_ptr_flag_bitsILi8EEENST_INS5_IJNSA_ILi8EEESH_EEENS5_IJSH_SB_EEEEEEEvNS4_8identityENS4_13SM90_TMA_LOADES1B_vS1C_EENS_8epilogue10collective6detail29Sm90TmaWarpSpecializedAdapterINS1G_15DefaultEpilogueISJ_SK_SK_NS1F_6thread17LinearCombinationISJ_Li1EffLNS1K_9ScaleType4KindE0ELNS_15FloatRoundStyleE2ESJ_EENS1_15EpilogueDefaultEEEEEvvEEEEvNT_6ParamsE,(.L_x_204 - _ZN7cutlass13device_kernelINS_4gemm6kernel13GemmUniversalIN4cute5tupleIJiiiiEEENS1_10collective13CollectiveMmaINS1_37MainloopSm90TmaGmmaWarpSpecializedFP8ILi3ENS5_IJNS4_1CILi1EEENSA_ILi2EEESB_EEENS1_35KernelTmaWarpSpecializedCooperativeEEENS5_IJNSA_ILi128EEESG_NSA_ILi64EEEEEENS_12float_e5m2_tENS5_IJlSB_lEEESJ_SK_NS4_8TiledMMAINS4_8MMA_AtomIJNS4_4SM904GMMA31MMA_64x128x32_F32E5M2E5M2_SS_TNILNSO_7ScaleInE1ELSQ_1EEEEEENS4_6LayoutINS5_IJSC_SB_SB_EEENS5_IJSB_NSA_ILi0EEESV_EEEEENS5_IJNS4_10UnderscoreESY_SY_EEEEENS4_23SM90_TMA_LOAD_MULTICASTENS4_14ComposedLayoutINS4_7SwizzleILi2ELi4ELi3EEENS4_18smem_ptr_flag_bitsILi8EEENST_INS5_IJNSA_ILi8EEESH_EEENS5_IJSH_SB_EEEEEEEvNS4_8identityENS4_13SM90_TMA_LOADES1B_vS1C_EENS_8epilogue10collective6detail29Sm90TmaWarpSpecializedAdapterINS1G_15DefaultEpilogueISJ_SK_SK_NS1F_6thread17LinearCombinationISJ_Li1EffLNS1K_9ScaleType4KindE0ELNS_15FloatRoundStyleE2ESJ_EENS1_15EpilogueDefaultEEEEEvvEEEEvNT_6ParamsE)
        .other          _ZN7cutlass13device_kernelINS_4gemm6kernel13GemmUniversalIN4cute5tupleIJiiiiEEENS1_10collective13CollectiveMmaINS1_37MainloopSm90TmaGmmaWarpSpecializedFP8ILi3ENS5_IJNS4_1CILi1EEENSA_ILi2EEESB_EEENS1_35KernelTmaWarpSpecializedCooperativeEEENS5_IJNSA_ILi128EEESG_NSA_ILi64EEEEEENS_12float_e5m2_tENS5_IJlSB_lEEESJ_SK_NS4_8TiledMMAINS4_8MMA_AtomIJNS4_4SM904GMMA31MMA_64x128x32_F32E5M2E5M2_SS_TNILNSO_7ScaleInE1ELSQ_1EEEEEENS4_6LayoutINS5_IJSC_SB_SB_EEENS5_IJSB_NSA_ILi0EEESV_EEEEENS5_IJNS4_10UnderscoreESY_SY_EEEEENS4_23SM90_TMA_LOAD_MULTICASTENS4_14ComposedLayoutINS4_7SwizzleILi2ELi4ELi3EEENS4_18smem_ptr_flag_bitsILi8EEENST_INS5_IJNSA_ILi8EEESH_EEENS5_IJSH_SB_EEEEEEEvNS4_8identityENS4_13SM90_TMA_LOADES1B_vS1C_EENS_8epilogue10collective6detail29Sm90TmaWarpSpecializedAdapterINS1G_15DefaultEpilogueISJ_SK_SK_NS1F_6thread17LinearCombinationISJ_Li1EffLNS1K_9ScaleType4KindE0ELNS_15FloatRoundStyleE2ESJ_EENS1_15EpilogueDefaultEEEEEvvEEEEvNT_6ParamsE,@"STO_CUDA_ENTRY STV_DEFAULT"
_ZN7cutlass13device_kernelINS_4gemm6kernel13GemmUniversalIN4cute5tupleIJiiiiEEENS1_10collective13CollectiveMmaINS1_37MainloopSm90TmaGmmaWarpSpecializedFP8ILi3ENS5_IJNS4_1CILi1EEENSA_ILi2EEESB_EEENS1_35KernelTmaWarpSpecializedCooperativeEEENS5_IJNSA_ILi128EEESG_NSA_ILi64EEEEEENS_12float_e5m2_tENS5_IJlSB_lEEESJ_SK_NS4_8TiledMMAINS4_8MMA_AtomIJNS4_4SM904GMMA31MMA_64x128x32_F32E5M2E5M2_SS_TNILNSO_7ScaleInE1ELSQ_1EEEEEENS4_6LayoutINS5_IJSC_SB_SB_EEENS5_IJSB_NSA_ILi0EEESV_EEEEENS5_IJNS4_10UnderscoreESY_SY_EEEEENS4_23SM90_TMA_LOAD_MULTICASTENS4_14ComposedLayoutINS4_7SwizzleILi2ELi4ELi3EEENS4_18smem_ptr_flag_bitsILi8EEENST_INS5_IJNSA_ILi8EEESH_EEENS5_IJSH_SB_EEEEEEEvNS4_8identityENS4_13SM90_TMA_LOADES1B_vS1C_EENS_8epilogue10collective6detail29Sm90TmaWarpSpecializedAdapterINS1G_15DefaultEpilogueISJ_SK_SK_NS1F_6thread17LinearCombinationISJ_Li1EffLNS1K_9ScaleType4KindE0ELNS_15FloatRoundStyleE2ESJ_EENS1_15EpilogueDefaultEEEEEvvEEEEvNT_6ParamsE:
[----:B------:R-:W-:Y:S01]  /*0000*/  LDC R1, c[0x0][0x28] ;  /* 0x00000a00ff017b82 */ /* 0x000fe20000000800 */
[----:B------:R-:W0:Y:S01]  /*0010*/  S2R R0, SR_TID.X ;  /* 0x0000000000007919 */ /* 0x000e220000002100 */
[----:B------:R-:W-:Y:S01]  /*0020*/  ELECT P0, URZ, PT ;  /* 0x00000000003f782f */ /* 0x000fe20003800000 */
[----:B------:R-:W-:Y:S01]  /*0030*/  BSSY B0, `(.L_x_0) ;  /* 0x000000f000007945 */ /* 0x000fe20003800000 */
[--C-:B0-----:R-:W-:Y:S02]  /*0040*/  SHF.R.U32.HI R2, RZ, 0x5, R0.reuse ;  /* 0x00000005ff027819 */ /* 0x101fe40000011600 */
[----:B------:R-:W-:-:S03]  /*0050*/  SHF.R.U32.HI R3, RZ, 0x7, R0 ;  /* 0x00000007ff037819 */ /* 0x000fc60000011600 */
[----:B------:R-:W0:Y:S04]  /*0060*/  SHFL.IDX PT, R6, R2, RZ, 0x1f ;  /* 0x00001fff02067589 */ /* 0x000e2800000e0000 */
[----:B------:R1:W2:Y:S01]  /*0070*/  SHFL.IDX PT, R4, R3, RZ, 0x1f ;  /* 0x00001fff03047589 */ /* 0x0002a200000e0000 */
[----:B0-----:R-:W-:-:S13]  /*0080*/  ISETP.NE.OR P0, PT, R6, RZ, !P0 ;  /* 0x000000ff0600720c */ /* 0x001fda0004705670 */
[----:B-12---:R-:W-:Y:S05]  /*0090*/  @P0 BRA `(.L_x_1) ;  /* 0x0000000000200947 */ /* 0x006fea0003800000 */
[----:B------:R-:W-:Y:S02]  /*00a0*/  ULDC.64 UR4, c[0x0][0x198] ;  /* 0x0000660000047ab9 */ /* 0x000fe40000000a00 */
[----:B------:R-:W-:Y:S02]  /*00b0*/  UIADD3 UR6, UP0, UR4, 0xf0, URZ ;  /* 0x000000f004067890 */ /* 0x000fe4000ff1e03f */
[----:B------:R-:W-:Y:S02]  /*00c0*/  UIADD3 UR4, UP1, UR4, 0x1f0, URZ ;  /* 0x000001f004047890 */ /* 0x000fe4000ff3e03f */
[----:B------:R-:W-:Y:S02]  /*00d0*/  UIADD3.X UR7, URZ, UR5, URZ, UP0, !UPT ;  /* 0x000000053f077290 */ /* 0x000fe400087fe43f */
[----:B------:R-:W-:-:S07]  /*00e0*/  UIADD3.X UR5, URZ, UR5, URZ, UP1, !UPT ;  /* 0x000000053f057290 */ /* 0x000fce0008ffe43f */
[----:B------:R0:W-:Y:S02]  /*00f0*/  UTMACCTL.PF [UR6] ;  /* 0x00000000060079b9 */ /* 0x0001e40008040000 */
[----:B------:R0:W-:Y:S02]  /*0100*/  UTMACCTL.PF [UR4] ;  /* 0x00000000040079b9 */ /* 0x0001e40008040000 */
[----:B0-----:R-:W-:Y:S01]  /*0110*/  NOP ;  /* 0x0000000000007918 */ /* 0x001fe20000000000 */
.L_x_1:
[----:B------:R-:W-:Y:S05]  /*0120*/  BSYNC B0 ;  /* 0x0000000000007941 */ /* 0x000fea0003800000 */
.L_x_0:
[----:B------:R-:W0:Y:S02]  /*0130*/  SHFL.IDX PT, R3, R2, RZ, 0x1f ;  /* 0x00001fff02037589 */ /* 0x000e2400000e0000 */
[----:B0-----:R-:W-:-:S13]  /*0140*/  ISETP.NE.AND P0, PT, R3, RZ, PT ;  /* 0x000000ff0300720c */ /* 0x001fda0003f05270 */
[----:B------:R-:W-:Y:S05]  /*0150*/  @P0 BRA `(.L_x_2) ;  /* 0x0000000000500947 */ /* 0x000fea0003800000 */
[----:B------:R-:W0:Y:S01]  /*0160*/  S2UR UR8, SR_CgaCtaId ;  /* 0x00000000000879c3 */ /* 0x000e220000008800 */
[----:B------:R-:W-:Y:S01]  /*0170*/  UMOV UR4, 0x400 ;  /* 0x0000040000047882 */ /* 0x000fe20000000000 */
[----:B------:R-:W-:Y:S01]  /*0180*/  UMOV UR5, 0x1 ;  /* 0x0000000100057882 */ /* 0x000fe20000000000 */
[----:B------:R-:W-:Y:S01]  /*0190*/  UMOV UR6, 0x4 ;  /* 0x0000000400067882 */ /* 0x000fe20000000000 */
[----:B------:R-:W-:Y:S01]  /*01a0*/  ELECT P0, URZ, PT ;  /* 0x00000000003f782f */ /* 0x000fe20003800000 */
[----:B------:R-:W-:-:S04]  /*01b0*/  UIADD3 UR6, -UR6, 0x100000, URZ ;  /* 0x0010000006067890 */ /* 0x000fc8000fffe13f */
[----:B------:R-:W-:Y:S02]  /*01c0*/  USHF.L.U32 UR7, UR6, 0xb, URZ ;  /* 0x0000000b06077899 */ /* 0x000fe4000800063f */
[----:B------:R-:W-:Y:S02]  /*01d0*/  USHF.L.U32 UR6, UR6, 0x1, URZ ;  /* 0x0000000106067899 */ /* 0x000fe4000800063f */
[----:B0-----:R-:W-:Y:S02]  /*01e0*/  ULEA UR8, UR8, UR4, 0x18 ;  /* 0x0000000408087291 */ /* 0x001fe4000f8ec03f */
[----:B------:R-:W-:-:S04]  /*01f0*/  UIADD3 UR4, -UR5, 0x100000, URZ ;  /* 0x0010000005047890 */ /* 0x000fc8000fffe13f */
[----:B------:R-:W-:Y:S02]  /*0200*/  USHF.L.U32 UR5, UR4, 0xb, URZ ;  /* 0x0000000b04057899 */ /* 0x000fe4000800063f */
[----:B------:R-:W-:Y:S01]  /*0210*/  USHF.L.U32 UR4, UR4, 0x1, URZ ;  /* 0x0000000104047899 */ /* 0x000fe2000800063f */
[----:B------:R-:W0:Y:S11]  /*0220*/  FENCE.VIEW.ASYNC.S ;  /* 0x00000000000073c6 */ /* 0x000e360000000000 */
[----:B0-----:R0:W1:Y:S01]  /*0230*/  SYNCS.EXCH.64 URZ, [UR8], UR4 ;  /* 0x00000004083f75b2 */ /* 0x0010620008000100 */
[----:B------:R0:W2:Y:S01]  /*0240*/  SYNCS.EXCH.64 URZ, [UR8+0x18], UR6 ;  /* 0x00001806083f75b2 */ /* 0x0000a20008000100 */
[----:B------:R0:W3:Y:S01]  /*0250*/  SYNCS.EXCH.64 URZ, [UR8+0x8], UR4 ;  /* 0x00000804083f75b2 */ /* 0x0000e20008000100 */
[----:B------:R0:W4:Y:S01]  /*0260*/  SYNCS.EXCH.64 URZ, [UR8+0x20], UR6 ;  /* 0x00002006083f75b2 */ /* 0x0001220008000100 */
[----:B------:R0:W0:Y:S01]  /*0270*/  SYNCS.EXCH.64 URZ, [UR8+0x10], UR4 ;  /* 0x00001004083f75b2 */ /* 0x0000220008000100 */
[----:B------:R0:W0:Y:S01]  /*0280*/  SYNCS.EXCH.64 URZ, [UR8+0x28], UR6 ;  /* 0x00002806083f75b2 */ /* 0x0000220008000100 */
[----:B------:R-:W-:Y:S01]  /*0290*/  NOP ;  /* 0x0000000000007918 */ /* 0x000fe20000000000 */
.L_x_2:
[----:B------:R-:W5:Y:S01]  /*02a0*/  SHFL.IDX PT, R2, R2, RZ, 0x1f ;  /* 0x00001fff02027589 */ /* 0x000f6200000e0000 */
[----:B------:R-:W-:Y:S01]  /*02b0*/  SHF.R.S32.HI R5, RZ, 0x1f, R0 ;  /* 0x0000001fff057819 */ /* 0x000fe20000011400 */
[----:B0-----:R-:W0:Y:S01]  /*02c0*/  S2UR UR8, SR_CTAID.X ;  /* 0x00000000000879c3 */ /* 0x001e220000002500 */
[----:B------:R-:W-:Y:S01]  /*02d0*/  ELECT P0, URZ, PT ;  /* 0x00000000003f782f */ /* 0x000fe20003800000 */
[----:B------:R-:W1:Y:S01]  /*02e0*/  S2R R8, SR_CTAID.Y ;  /* 0x0000000000087919 */ /* 0x000e620000002600 */
[----:B------:R-:W-:Y:S01]  /*02f0*/  LEA.HI R5, R5, R0, RZ, 0x7 ;  /* 0x0000000005057211 */ /* 0x000fe200078f38ff */
[----:B------:R-:W-:Y:S01]  /*0300*/  ULDC UR4, c[0x0][0x154] ;  /* 0x0000550000047ab9 */ /* 0x000fe20000000800 */
[----:B------:R-:W-:Y:S01]  /*0310*/  NOP ;  /* 0x0000000000007918 */ /* 0x000fe20000000000 */
[----:B------:R-:W-:Y:S01]  /*0320*/  NOP ;  /* 0x0000000000007918 */ /* 0x000fe20000000000 */
[----:B------:R-:W-:Y:S01]  /*0330*/  LOP3.LUT R5, R5, 0xffffff80, RZ, 0xc0, !PT ;  /* 0xffffff8005057812 */ /* 0x000fe200078ec0ff */
[----:B------:R-:W2:Y:S04]  /*0340*/  LDC R14, c[0x0][0x140] ;  /* 0x00005000ff0e7b82 */ /* 0x000ea80000000800 */
[----:B------:R-:W-:-:S04]  /*0350*/  IMAD.IADD R5, R0, 0x1, -R5 ;  /* 0x0000000100057824 */ /* 0x000fc800078e0a05 */
[----:B------:R-:W3:Y:S01]  /*0360*/  LDC R19, c[0x0][0x148] ;  /* 0x00005200ff137b82 */ /* 0x000ee20000000800 */
[----:B------:R-:W-:Y:S02]  /*0370*/  SHF.R.S32.HI R10, RZ, 0x1f, R5 ;  /* 0x0000001fff0a7819 */ /* 0x000fe40000011405 */
[----:B------:R-:W-:Y:S02]  /*0380*/  LOP3.LUT P2, RZ, R5, 0x7, RZ, 0xc0, !PT ;  /* 0x0000000705ff7812 */ /* 0x000fe4000784c0ff */
[----:B------:R-:W-:Y:S02]  /*0390*/  LEA.HI R10, R10, R5, RZ, 0x3 ;  /* 0x000000050a0a7211 */ /* 0x000fe400078f18ff */
[----:B-----5:R-:W-:Y:S01]  /*03a0*/  ISETP.NE.OR P0, PT, R2, RZ, !P0 ;  /* 0x000000ff0200720c */ /* 0x020fe20004705670 */
[----:B------:R-:W5:Y:S01]  /*03b0*/  LDC R12, c[0x0][0x144] ;  /* 0x00005100ff0c7b82 */ /* 0x000f620000000800 */
[--C-:B------:R-:W-:Y:S02]  /*03c0*/  SHF.R.S32.HI R2, RZ, 0x3, R10.reuse ;  /* 0x00000003ff027819 */ /* 0x100fe4000001140a */
[----:B------:R-:W-:-:S02]  /*03d0*/  SHF.R.S32.HI R7, RZ, 0x1f, R10 ;  /* 0x0000001fff077819 */ /* 0x000fc4000001140a */
[----:B------:R-:W-:Y:S02]  /*03e0*/  SHF.R.S32.HI R10, RZ, 0x1f, R3 ;  /* 0x0000001fff0a7819 */ /* 0x000fe40000011403 */
[----:B------:R-:W-:Y:S02]  /*03f0*/  LEA.HI R7, R7, R2, RZ, 0x2 ;  /* 0x0000000207077211 */ /* 0x000fe400078f10ff */
[----:B------:R-:W-:Y:S02]  /*0400*/  LEA.HI R10, R10, R3, RZ, 0x2 ;  /* 0x000000030a0a7211 */ /* 0x000fe400078f10ff */
[----:B------:R-:W-:Y:S01]  /*0410*/  LOP3.LUT R7, R7, 0xfffffffc, RZ, 0xc0, !PT ;  /* 0xfffffffc07077812 */ /* 0x000fe200078ec0ff */
[----:B------:R-:W-:Y:S01]  /*0420*/  VOTEU.ALL UP0, P0 ;  /* 0x00000000003f7886 */ /* 0x000fe20000000000 */
[----:B-1----:R-:W-:Y:S01]  /*0430*/  I2FP.F32.U32 R11, R8 ;  /* 0x00000008000b7245 */ /* 0x002fe20000201000 */
[----:B------:R-:W-:Y:S01]  /*0440*/  VOTEU.ALL UP1, P0 ;  /* 0x00000000003f7886 */ /* 0x000fe20000020000 */
[----:B------:R-:W-:Y:S01]  /*0450*/  LOP3.LUT R10, R10, 0x3ffffffc, RZ, 0xc0, !PT ;  /* 0x3ffffffc0a0a7812 */ /* 0x000fe200078ec0ff */
[----:B------:R-:W-:Y:S01]  /*0460*/  IMAD.IADD R7, R2, 0x1, -R7 ;  /* 0x0000000102077824 */ /* 0x000fe200078e0a07 */
[----:B------:R-:W1:Y:S01]  /*0470*/  @!UP0 S2UR UR7, SR_CgaCtaId ;  /* 0x00000000000789c3 */ /* 0x000e620000008800 */
[----:B0-----:R-:W-:Y:S01]  /*0480*/  I2FP.F32.U32 R2, UR8 ;  /* 0x0000000800027c45 */ /* 0x001fe20008201000 */
[----:B------:R-:W-:Y:S01]  /*0490*/  FMUL R13, R11, UR4 ;  /* 0x000000040b0d7c20 */ /* 0x000fe20008400000 */
[----:B------:R-:W-:Y:S01]  /*04a0*/  ULDC UR4, c[0x0][0x150] ;  /* 0x0000540000047ab9 */ /* 0x000fe20000000800 */
[----:B------:R-:W-:Y:S01]  /*04b0*/  IMAD.IADD R10, R3, 0x1, -R10 ;  /* 0x00000001030a7824 */ /* 0x000fe200078e0a0a */
[----:B------:R-:W-:Y:S01]  /*04c0*/  SHF.R.S32.HI R3, RZ, 0x1f, R6 ;  /* 0x0000001fff037819 */ /* 0x000fe20000011406 */
[----:B------:R-:W-:Y:S01]  /*04d0*/  FMUL R11, R2, UR4 ;  /* 0x00000004020b7c20 */ /* 0x000fe20008400000 */
[----:B------:R-:W-:Y:S01]  /*04e0*/  UMOV UR4, 0x20 ;  /* 0x0000002000047882 */ /* 0x000fe20000000000 */
[----:B------:R-:W0:Y:S01]  /*04f0*/  F2I.U32.TRUNC.NTZ R13, R13 ;  /* 0x0000000d000d7305 */ /* 0x000e22000020f000 */
[----:B------:R-:W-:Y:S01]  /*0500*/  LEA.HI R3, R3, R6, RZ, 0x2 ;  /* 0x0000000603037211 */ /* 0x000fe200078f10ff */
[----:B------:R-:W-:Y:S01]  /*0510*/  IMAD R7, R10, 0x4, R7 ;  /* 0x000000040a077824 */ /* 0x000fe200078e0207 */
[----:B------:R-:W-:Y:S01]  /*0520*/  @!UP0 UMOV UR6, 0x400 ;  /* 0x0000040000068882 */ /* 0x000fe20000000000 */
[----:B------:R-:W-:-:S04]  /*0530*/  @!UP0 UIADD3 UR4, -UR4, 0x100000, URZ ;  /* 0x0010000004048890 */ /* 0x000fc8000fffe13f */
[----:B------:R-:W-:Y:S02]  /*0540*/  @!UP0 USHF.L.U32 UR5, UR4, 0xb, URZ ;  /* 0x0000000b04058899 */ /* 0x000fe4000800063f */
[----:B------:R-:W-:Y:S01]  /*0550*/  @!UP0 USHF.L.U32 UR4, UR4, 0x1, URZ ;  /* 0x0000000104048899 */ /* 0x000fe2000800063f */
[----:B------:R-:W-:Y:S01]  /*0560*/  LOP3.LUT R3, R3, 0xfffffffc, RZ, 0xc0, !PT ;  /* 0xfffffffc03037812 */ /* 0x000fe200078ec0ff */
[C---:B------:R-:W-:Y:S01]  /*0570*/  IMAD.SHL.U32 R2, R7.reuse, 0x4, RZ ;  /* 0x0000000407027824 */ /* 0x040fe200078e00ff */
[----:B--2---:R-:W-:Y:S01]  /*0580*/  ISETP.EQ.U32.AND P4, PT, R14, 0x1, PT ;  /* 0x000000010e00780c */ /* 0x004fe20003f82070 */
[----:B------:R-:W2:Y:S01]  /*0590*/  F2I.U32.TRUNC.NTZ R11, R11 ;  /* 0x0000000b000b7305 */ /* 0x000ea2000020f000 */
[----:B------:R-:W-:Y:S02]  /*05a0*/  VIADD R10, R4, 0xffffffff ;  /* 0xffffffff040a7836 */ /* 0x000fe40000000000 */
[----:B------:R-:W-:Y:S01]  /*05b0*/  IMAD.IADD R6, R6, 0x1, -R3 ;  /* 0x0000000106067824 */ /* 0x000fe200078e0a03 */
[----:B------:R-:W-:-:S02]  /*05c0*/  LOP3.LUT R5, R7, 0xc, R2, 0x78, !PT ;  /* 0x0000000c07057812 */ /* 0x000fc400078e7802 */
[----:B------:R-:W-:Y:S01]  /*05d0*/  ISETP.GE.U32.AND P5, PT, R10, 0x2, PT ;  /* 0x000000020a00780c */ /* 0x000fe20003fa6070 */
[----:B0-----:R-:W-:Y:S01]  /*05e0*/  IMAD.MOV R20, RZ, RZ, -R13 ;  /* 0x000000ffff147224 */ /* 0x001fe200078e0a0d */
[----:B-1----:R-:W-:Y:S01]  /*05f0*/  @!UP0 ULEA UR6, UR7, UR6, 0x18 ;  /* 0x0000000607068291 */ /* 0x002fe2000f8ec03f */
[C---:B------:R-:W-:Y:S01]  /*0600*/  ISETP.NE.AND P1, PT, R6.reuse, 0x3, PT ;  /* 0x000000030600780c */ /* 0x040fe20003f25270 */
[----:B------:R-:W-:Y:S01]  /*0610*/  VOTEU.ALL UP0, P0 ;  /* 0x00000000003f7886 */ /* 0x000fe20000000000 */
[----:B---3--:R-:W-:Y:S01]  /*0620*/  IMAD R2, R19, R20, R8 ;  /* 0x0000001413027224 */ /* 0x008fe200078e0208 */
[----:B------:R-:W-:Y:S02]  /*0630*/  ISETP.LT.U32.AND P0, PT, R5, 0x2, !P2 ;  /* 0x000000020500780c */ /* 0x000fe40005701070 */
[----:B------:R-:W-:Y:S01]  /*0640*/  ISETP.EQ.OR P1, PT, R6, RZ, !P1 ;  /* 0x000000ff0600720c */ /* 0x000fe20004f22670 */
[----:B--2---:R-:W-:Y:S01]  /*0650*/  IMAD.MOV R11, RZ, RZ, -R11 ;  /* 0x000000ffff0b7224 */ /* 0x004fe200078e0a0b */
[----:B------:R-:W-:-:S02]  /*0660*/  ISETP.NE.AND P3, PT, R2, R5, PT ;  /* 0x000000050200720c */ /* 0x000fc40003f65270 */
[----:B------:R-:W-:Y:S01]  /*0670*/  ISETP.EQ.AND P1, PT, R4, RZ, P1 ;  /* 0x000000ff0400720c */ /* 0x000fe20000f22270 */
[----:B-----5:R-:W-:Y:S01]  /*0680*/  IMAD R11, R12, R11, UR8 ;  /* 0x000000080c0b7e24 */ /* 0x020fe2000f8e020b */
[----:B------:R-:W-:Y:S01]  /*0690*/  ISETP.NE.AND P2, PT, R4, RZ, PT ;  /* 0x000000ff0400720c */ /* 0x000fe20003f45270 */
[----:B------:R-:W0:Y:S02]  /*06a0*/  FENCE.VIEW.ASYNC.S ;  /* 0x00000000000073c6 */ /* 0x000e240000000000 */
[----:B0-----:R0:W1:Y:S01]  /*06b0*/  @!UP0 SYNCS.EXCH.64 URZ, [UR6+0x40], UR4 ;  /* 0x00004004063f85b2 */ /* 0x0010620008000100 */
[----:B------:R-:W-:Y:S02]  /*06c0*/  SEL R4, RZ, 0x1, !P1 ;  /* 0x00000001ff047807 */ /* 0x000fe40004800000 */
[----:B------:R-:W-:Y:S02]  /*06d0*/  ISETP.EQ.OR P3, PT, R11, RZ, !P3 ;  /* 0x000000ff0b00720c */ /* 0x000fe40005f62670 */
[----:B------:R-:W-:-:S02]  /*06e0*/  SEL R4, R4, 0x2, P5 ;  /* 0x0000000204047807 */ /* 0x000fc40002800000 */
[----:B------:R-:W-:Y:S01]  /*06f0*/  PLOP3.LUT P0, PT, P0, P3, PT, 0x80, 0x0 ;  /* 0x000000000000781c */ /* 0x000fe20000707070 */
[----:B------:R0:W2:Y:S01]  /*0700*/  @!UP1 SYNCS.EXCH.64 URZ, [UR6+0x48], UR4 ;  /* 0x00004804063f95b2 */ /* 0x0000a20008000100 */
[----:B------:R-:W-:Y:S01]  /*0710*/  NOP ;  /* 0x0000000000007918 */ /* 0x000fe20000000000 */
[----:B------:R-:W-:Y:S10]  /*0720*/  @!P4 BRA `(.L_x_3) ;  /* 0x000000000008c947 */ /* 0x000ff40003800000 */
[----:B-12-4-:R-:W-:Y:S01]  /*0730*/  UCGABAR_ARV ;  /* 0x00000000000079c7 */ /* 0x016fe20008000000 */
[----:B------:R-:W-:Y:S05]  /*0740*/  BRA `(.L_x_4) ;  /* 0x0000000000047947 */ /* 0x000fea0003800000 */
.L_x_3:
[----:B-12-4-:R-:W-:Y:S01]  /*0750*/  NOP ;  /* 0x0000000000007918 */ /* 0x016fe20000000000 */
.L_x_4:
[----:B------:R-:W1:Y:S01]  /*0760*/  LDC R2, c[0x0][0x65c] ;  /* 0x00019700ff027b82 */ /* 0x000e620000000800 */
[----:B------:R-:W-:Y:S01]  /*0770*/  IMAD.MOV.U32 R3, RZ, RZ, RZ ;  /* 0x000000ffff037224 */ /* 0x000fe200078e00ff */
[----:B-1----:R-:W-:Y:S01]  /*0780*/  ISETP.NE.AND P3, PT, R2, 0x1, PT ;  /* 0x000000010200780c */ /* 0x002fe20003f65270 */
[----:B------:R-:W-:-:S12]  /*0790*/  IMAD.U32 R2, RZ, RZ, UR8 ;  /* 0x00000008ff027e24 */ /* 0x000fd8000f8e00ff */
[----:B------:R-:W1:Y:S01]  /*07a0*/  @P3 LDC R15, c[0x0][0x10] ;  /* 0x00000400ff0f3b82 */ /* 0x000e620000000800 */
[----:B------:R-:W-:Y:S02]  /*07b0*/  @P3 IMAD.MOV.U32 R9, RZ, RZ, RZ ;  /* 0x000000ffff093224 */ /* 0x000fe400078e00ff */
[----:B------:R-:W-:-:S05]  /*07c0*/  @P3 IMAD.MOV.U32 R7, RZ, RZ, RZ ;  /* 0x000000ffff073224 */ /* 0x000fca00078e00ff */
[----:B------:R-:W2:Y:S01]  /*07d0*/  @!P3 LDC R13, c[0x0][0xc] ;  /* 0x00000300ff0dbb82 */ /* 0x000ea20000000800 */
[----:B-1----:R-:W-:-:S04]  /*07e0*/  @P3 IMAD.WIDE.U32 R14, R15, UR8, R8 ;  /* 0x000000080f0e3c25 */ /* 0x002fc8000f8e0008 */
[----:B--2---:R-:W-:-:S04]  /*07f0*/  @!P3 IMAD.WIDE.U32 R12, R8, R13, R2 ;  /* 0x0000000d080cb225 */ /* 0x004fc800078e0002 */
[----:B------:R-:W-:Y:S02]  /*0800*/  @P3 IMAD.MOV.U32 R2, RZ, RZ, R14 ;  /* 0x000000ffff023224 */ /* 0x000fe400078e000e */
[----:B------:R-:W-:Y:S02]  /*0810*/  @P3 IMAD.IADD R3, R15, 0x1, R7 ;  /* 0x000000010f033824 */ /* 0x000fe400078e0207 */
[----:B------:R-:W-:Y:S02]  /*0820*/  @!P3 IMAD.MOV.U32 R2, RZ, RZ, R12 ;  /* 0x000000ffff02b224 */ /* 0x000fe400078e000c */
[----:B------:R-:W-:Y:S01]  /*0830*/  @!P3 IMAD.MOV.U32 R3, RZ, RZ, R13 ;  /* 0x000000ffff03b224 */ /* 0x000fe200078e000d */
[----:B------:R-:W-:Y:S06]  /*0840*/  @!P4 BRA `(.L_x_5) ;  /* 0x00000000000cc947 */ /* 0x000fec0003800000 */
[----:B------:R-:W-:Y:S01]  /*0850*/  UCGABAR_WAIT ;  /* 0x0000000000007dc7 */ /* 0x000fe20008000000 */
[----:B------:R-:W-:Y:S01]  /*0860*/  CCTL.IVALL ;  /* 0x00000000ff00798f */ /* 0x000fe20002000000 */
[----:B------:R-:W-:Y:S05]  /*0870*/  BRA `(.L_x_6) ;  /* 0x0000000000047947 */ /* 0x000fea0003800000 */
.L_x_5:
[----:B------:R-:W-:Y:S06]  /*0880*/  BAR.SYNC.DEFER_BLOCKING 0x0 ;  /* 0x0000000000007b1d */ /* 0x000fec0000010000 */
.L_x_6:
[----:B------:R-:W-:Y:S05]  /*0890*/  @!P2 BRA `(.L_x_7) ;  /* 0x000000740030a947 */ /* 0x000fea0003800000 */
[----:B------:R-:W-:-:S13]  /*08a0*/  ISETP.GT.U32.AND P1, PT, R10, 0x1, PT ;  /* 0x000000010a00780c */ /* 0x000fda0003f24070 */
[----:B0-----:R-:W-:Y:S05]  /*08b0*/  @P1 EXIT ;  /* 0x000000000000194d */ /* 0x001fea0003800000 */
[----:B------:R-:W-:Y:S01]  /*08c0*/  ULDC.64 UR4, c[0x0][0x650] ;  /* 0x0001940000047ab9 */ /* 0x000fe20000000a00 */
[----:B------:R-:W-:Y:S01]  /*08d0*/  PRMT R14, RZ, 0x7610, R14 ;  /* 0x00007610ff0e7816 */ /* 0x000fe2000000000e */
[----:B------:R-:W-:Y:S01]  /*08e0*/  IMAD.MOV.U32 R7, RZ, RZ, -0x1 ;  /* 0xffffffffff077424 */ /* 0x000fe200078e00ff */
[----:B------:R-:W-:Y:S01]  /*08f0*/  ISETP.GE.U32.AND P1, PT, R2, UR4, PT ;  /* 0x0000000402007c0c */ /* 0x000fe2000bf26070 */
[----:B------:R-:W-:Y:S02]  /*0900*/  IMAD.MOV.U32 R10, RZ, RZ, -0x1 ;  /* 0xffffffffff0a7424 */ /* 0x000fe400078e00ff */
[----:B------:R-:W-:Y:S01]  /*0910*/  IMAD.MOV.U32 R6, RZ, RZ, -0x1 ;  /* 0xffffffffff067424 */ /* 0x000fe200078e00ff */
[----:B------:R-:W-:-:S13]  /*0920*/  ISETP.GE.U32.AND.EX P1, PT, R3, UR5, PT, P1 ;  /* 0x0000000503007c0c */ /* 0x000fda000bf26110 */
[----:B------:R-:W-:Y:S05]  /*0930*/  @P1 BRA `(.L_x_8) ;  /* 0x0000000400281947 */ /* 0x000fea0003800000 */
[----:B------:R-:W0:Y:S01]  /*0940*/  LDC.64 R22, c[0x0][0x628] ;  /* 0x00018a00ff167b82 */ /* 0x000e220000000a00 */
[----:B------:R-:W-:Y:S02]  /*0950*/  IMAD.MOV.U32 R6, RZ, RZ, R2 ;  /* 0x000000ffff067224 */ /* 0x000fe400078e0002 */
[----:B------:R-:W-:-:S05]  /*0960*/  IMAD.MOV.U32 R7, RZ, RZ, R3 ;  /* 0x000000ffff077224 */ /* 0x000fca00078e0003 */
[----:B------:R-:W1:Y:S08]  /*0970*/  LDC R10, c[0x0][0x630] ;  /* 0x00018c00ff0a7b82 */ /* 0x000e700000000800 */
[----:B------:R-:W2:Y:S01]  /*0980*/  LDC.64 R24, c[0x0][0x620] ;  /* 0x00018800ff187b82 */ /* 0x000ea20000000a00 */
[----:B0-----:R-:W-:-:S04]  /*0990*/  ISETP.NE.U32.AND P1, PT, R22, RZ, PT ;  /* 0x000000ff1600720c */ /* 0x001fc80003f25070 */
[----:B------:R-:W-:-:S13]  /*09a0*/  ISETP.NE.AND.EX P1, PT, R23, RZ, PT, P1 ;  /* 0x000000ff1700720c */ /* 0x000fda0003f25310 */
[----:B-12---:R-:W-:Y:S05]  /*09b0*/  @!P1 BRA `(.L_x_9) ;  /* 0x0000000000289947 */ /* 0x006fea0003800000 */
[----:B------:R-:W0:Y:S02]  /*09c0*/  LDC R15, c[0x0][0x634] ;  /* 0x00018d00ff0f7b82 */ /* 0x000e240000000800 */
[----:B0-----:R-:W-:-:S05]  /*09d0*/  IADD3 R15, P1, R2, R15, RZ ;  /* 0x0000000f020f7210 */ /* 0x001fca0007f3e0ff */
[----:B------:R-:W-:-:S04]  /*09e0*/  IMAD.X R17, RZ, RZ, R3, P1 ;  /* 0x000000ffff117224 */ /* 0x000fc800008e0603 */
[----:B------:R-:W-:-:S04]  /*09f0*/  IMAD.WIDE.U32 R6, R17, R22, RZ ;  /* 0x0000001611067225 */ /* 0x000fc800078e00ff */
[----:B------:R-:W-:-:S04]  /*0a00*/  IMAD.WIDE.U32 R12, P1, R15, R23, R6 ;  /* 0x000000170f0c7225 */ /* 0x000fc80007820006 */
[----:B------:R-:W-:-:S04]  /*0a10*/  IMAD.WIDE.U32 R6, R15, R22, RZ ;  /* 0x000000160f067225 */ /* 0x000fc800078e00ff */
[----:B------:R-:W-:Y:S01]  /*0a20*/  IMAD.X R15, RZ, RZ, RZ, P1 ;  /* 0x000000ffff0f7224 */ /* 0x000fe200008e06ff */
[----:B------:R-:W-:Y:S01]  /*0a30*/  IADD3 RZ, P1, R7, R12, RZ ;  /* 0x0000000c07ff7210 */ /* 0x000fe20007f3e0ff */
[----:B------:R-:W-:-:S04]  /*0a40*/  IMAD.MOV.U32 R14, RZ, RZ, R13 ;  /* 0x000000ffff0e7224 */ /* 0x000fc800078e000d */
[----:B------:R-:W-:-:S08]  /*0a50*/  IMAD.WIDE.U32.X R6, R17, R23, R14, P1 ;  /* 0x0000001711067225 */ /* 0x000fd000008e040e */
.L_x_9:
[----:B------:R-:W0:Y:S01]  /*0a60*/  LDC.64 R22, c[0x0][0x640] ;  /* 0x00019000ff167b82 */ /* 0x000e220000000a00 */
[--C-:B------:R-:W-:Y:S01]  /*0a70*/  SHF.R.U64 R26, R6, R10, R7.reuse ;  /* 0x0000000a061a7219 */ /* 0x100fe20000001207 */
[----:B------:R-:W-:Y:S01]  /*0a80*/  IMAD R20, R19, R20, R8 ;  /* 0x0000001413147224 */ /* 0x000fe200078e0208 */
[----:B------:R-:W-:Y:S01]  /*0a90*/  SHF.R.U32.HI R6, RZ, R10, R7 ;  /* 0x0000000aff067219 */ /* 0x000fe20000011607 */
[----:B------:R-:W-:Y:S01]  /*0aa0*/  IMAD.MOV.U32 R19, RZ, RZ, 0x1 ;  /* 0x00000001ff137424 */ /* 0x000fe200078e00ff */
[----:B------:R-:W-:-:S03]  /*0ab0*/  IADD3 R9, P1, RZ, -R26, RZ ;  /* 0x8000001aff097210 */ /* 0x000fc60007f3e0ff */
[----:B------:R-:W1:Y:S02]  /*0ac0*/  LDC R12, c[0x0][0x618] ;  /* 0x00018600ff0c7b82 */ /* 0x000e640000000800 */
[----:B------:R-:W-:-:S04]  /*0ad0*/  IMAD.X R7, RZ, RZ, ~R6, P1 ;  /* 0x000000ffff077224 */ /* 0x000fc800008e0e06 */
[-C--:B------:R-:W-:Y:S02]  /*0ae0*/  IMAD R10, R7, R24.reuse, RZ ;  /* 0x00000018070a7224 */ /* 0x080fe400078e02ff */
[----:B------:R-:W2:Y:S01]  /*0af0*/  LDC R16, c[0x0][0x608] ;  /* 0x00018200ff107b82 */ /* 0x000ea20000000800 */
[----:B------:R-:W-:-:S04]  /*0b00*/  IMAD.WIDE.U32 R6, R9, R24, R2 ;  /* 0x0000001809067225 */ /* 0x000fc800078e0002 */
[----:B------:R-:W-:-:S03]  /*0b10*/  IMAD R9, R9, R25, R10 ;  /* 0x0000001909097224 */ /* 0x000fc600078e020a */
[----:B------:R-:W3:Y:S01]  /*0b20*/  LDC R18, c[0x0][0x658] ;  /* 0x00019600ff127b82 */ /* 0x000ee20000000800 */
[----:B------:R-:W-:Y:S01]  /*0b30*/  IMAD.IADD R7, R7, 0x1, R9 ;  /* 0x0000000107077824 */ /* 0x000fe200078e0209 */
[----:B0-----:R-:W-:Y:S01]  /*0b40*/  ISETP.NE.U32.AND P1, PT, R22, RZ, PT ;  /* 0x000000ff1600720c */ /* 0x001fe20003f25070 */
[----:B------:R-:W-:-:S03]  /*0b50*/  IMAD.MOV.U32 R9, RZ, RZ, -0x1 ;  /* 0xffffffffff097424 */ /* 0x000fc600078e00ff */
[----:B------:R-:W-:Y:S02]  /*0b60*/  ISETP.NE.AND.EX P1, PT, R23, RZ, PT, P1 ;  /* 0x000000ff1700720c */ /* 0x000fe40003f25310 */
[----:B------:R-:W0:Y:S01]  /*0b70*/  LDC R17, c[0x0][0x600] ;  /* 0x00018000ff117b82 */ /* 0x000e220000000800 */
[-CC-:B-1----:R-:W-:Y:S02]  /*0b80*/  SHF.R.U64 R14, R6, R12.reuse, R7.reuse ;  /* 0x0000000c060e7219 */ /* 0x182fe40000001207 */
[----:B------:R-:W-:-:S05]  /*0b90*/  SHF.R.U32.HI R7, RZ, R12, R7 ;  /* 0x0000000cff077219 */ /* 0x000fca0000011607 */
[----:B------:R-:W1:Y:S01]  /*0ba0*/  LDC R21, c[0x0][0x648] ;  /* 0x00019200ff157b82 */ /* 0x000e620000000800 */
[-CC-:B--2---:R-:W-:Y:S02]  /*0bb0*/  SHF.R.U64 R27, R14, R16.reuse, R7.reuse ;  /* 0x000000100e1b7219 */ /* 0x184fe40000001207 */
[----:B------:R-:W-:-:S05]  /*0bc0*/  SHF.R.U32.HI R7, RZ, R16, R7 ;  /* 0x00000010ff077219 */ /* 0x000fca0000011607 */
[----:B------:R-:W2:Y:S01]  /*0bd0*/  LDC R25, c[0x0][0x638] ;  /* 0x00018e00ff197b82 */ /* 0x000ea20000000800 */
[-C--:B---3--:R-:W-:Y:S02]  /*0be0*/  SHF.L.U32 R6, R9, R18.reuse, RZ ;  /* 0x0000001209067219 */ /* 0x088fe400000006ff */
[--C-:B------:R-:W-:Y:S02]  /*0bf0*/  SHF.R.U64 R16, R27, R18, R7.reuse ;  /* 0x000000121b107219 */ /* 0x100fe40000001207 */
[----:B------:R-:W-:Y:S02]  /*0c00*/  LOP3.LUT R10, RZ, R6, RZ, 0x33, !PT ;  /* 0x00000006ff0a7212 */ /* 0x000fe400078e33ff */
[----:B------:R-:W-:Y:S01]  /*0c10*/  SHF.R.U32.HI R7, RZ, R18, R7 ;  /* 0x00000012ff077219 */ /* 0x000fe20000011607 */
[----:B------:R-:W3:Y:S01]  /*0c20*/  LDC R24, c[0x0][0x610] ;  /* 0x00018400ff187b82 */ /* 0x000ee20000000800 */
[----:B------:R-:W-:Y:S01]  /*0c30*/  IMAD.MOV.U32 R6, RZ, RZ, R16 ;  /* 0x000000ffff067224 */ /* 0x000fe200078e0010 */
[----:B------:R-:W-:Y:S06]  /*0c40*/  @!P1 BRA `(.L_x_10) ;  /* 0x0000000000289947 */ /* 0x000fec0003800000 */
[----:B------:R-:W4:Y:S02]  /*0c50*/  LDC R13, c[0x0][0x64c] ;  /* 0x00019300ff0d7b82 */ /* 0x000f240000000800 */
[----:B----4-:R-:W-:-:S05]  /*0c60*/  IADD3 R13, P1, R16, R13, RZ ;  /* 0x0000000d100d7210 */ /* 0x010fca0007f3e0ff */
        /* <DEDUP_REMOVED lines=8> */
.L_x_10:
[----:B-1----:R-:W-:Y:S01]  /*0cf0*/  SHF.R.U64 R8, R6, R21, R7 ;  /* 0x0000001506087219 */ /* 0x002fe20000001207 */
[----:B0-----:R-:W-:Y:S01]  /*0d00*/  VIADD R9, R17, 0xffffffff ;  /* 0xffffffff11097836 */ /* 0x001fe20000000000 */
[----:B------:R-:W-:Y:S02]  /*0d10*/  SHF.L.U32 R6, R19, R18, RZ ;  /* 0x0000001213067219 */ /* 0x000fe400000006ff */
[----:B------:R-:W-:Y:S01]  /*0d20*/  LOP3.LUT R7, R27, R10, RZ, 0xc0, !PT ;  /* 0x0000000a1b077212 */ /* 0x000fe200078ec0ff */
[----:B------:R-:W-:Y:S01]  /*0d30*/  IMAD.MOV R10, RZ, RZ, -R8 ;  /* 0x000000ffff0a7224 */ /* 0x000fe200078e0a08 */
[----:B------:R-:W-:Y:S02]  /*0d40*/  SEL R11, R11, R20, !P3 ;  /* 0x000000140b0b7207 */ /* 0x000fe40005800000 */
[----:B------:R-:W-:Y:S01]  /*0d50*/  LOP3.LUT R9, R14, R9, RZ, 0xc0, !PT ;  /* 0x000000090e097212 */ /* 0x000fe200078ec0ff */
[----:B------:R-:W-:Y:S02]  /*0d60*/  IMAD R8, R6, R8, R7 ;  /* 0x0000000806087224 */ /* 0x000fe400078e0207 */
[----:B--2---:R-:W-:-:S02]  /*0d70*/  IMAD R6, R10, R25, R16 ;  /* 0x000000190a067224 */ /* 0x004fc400078e0210 */
[----:B---3--:R-:W-:Y:S02]  /*0d80*/  IMAD R11, R8, R24, R11 ;  /* 0x00000018080b7224 */ /* 0x008fe400078e020b */
[----:B------:R-:W-:Y:S02]  /*0d90*/  IMAD R6, R6, R17, R9 ;  /* 0x0000001106067224 */ /* 0x000fe400078e0209 */
[----:B------:R-:W-:-:S03]  /*0da0*/  IMAD.MOV.U32 R14, RZ, RZ, 0x1 ;  /* 0x00000001ff0e7424 */ /* 0x000fc600078e00ff */
[----:B------:R-:W-:Y:S02]  /*0db0*/  SEL R10, R6, R11, !P3 ;  /* 0x0000000b060a7207 */ /* 0x000fe40005800000 */
[----:B------:R-:W-:Y:S01]  /*0dc0*/  SEL R7, R11, R6, !P3 ;  /* 0x000000060b077207 */ /* 0x000fe20005800000 */
[----:B------:R-:W-:-:S07]  /*0dd0*/  IMAD.MOV.U32 R6, RZ, RZ, R26 ;  /* 0x000000ffff067224 */ /* 0x000fce00078e001a */
.L_x_8:
[----:B------:R-:W-:-:S08]  /*0de0*/  NOP ;  /* 0x0000000000007918 */ /* 0x000fd00000000000 */
[----:B------:R-:W0:Y:S02]  /*0df0*/  USETMAXREG.TRY_ALLOC.CTAPOOL UP0, 0xe8 ;  /* 0x000000e8000079c8 */ /* 0x000e240008000600 */
[----:B0-----:R-:W-:-:S13]  /*0e00*/  PLOP3.LUT P1, PT, PT, PT, UP0, 0x80, 0x0 ;  /* 0x000000000000781c */ /* 0x001fda0003f2f008 */
[----:B------:R-:W-:Y:S05]  /*0e10*/  @!P1 BRA `(.L_x_8) ;  /* 0xfffffffc00f09947 */ /* 0x000fea000383ffff */
[----:B------:R-:W-:Y:S01]  /*0e20*/  ULDC.64 UR4, c[0x0][0x598] ;  /* 0x0001660000047ab9 */ /* 0x000fe20000000a00 */
[----:B------:R-:W-:Y:S01]  /*0e30*/  ULDC.64 UR16, c[0x0][0x208] ;  /* 0x0000820000107ab9 */ /* 0x000fe20000000a00 */
[----:B------:R-:W-:-:S04]  /*0e40*/  ISETP.NE.U32.AND P1, PT, RZ, UR4, PT ;  /* 0x00000004ff007c0c */ /* 0x000fc8000bf25070 */
[----:B------:R-:W-:-:S13]  /*0e50*/  ISETP.NE.AND.EX P1, PT, RZ, UR5, PT, P1 ;  /* 0x00000005ff007c0c */ /* 0x000fda000bf25310 */
[----:B------:R-:W-:Y:S05]  /*0e60*/  @!P1 BRA `(.L_x_11) ;  /* 0x00000000001c9947 */ /* 0x000fea0003800000 */
[----:B------:R-:W0:Y:S02]  /*0e70*/  LDC.64 R8, c[0x0][0x598] ;  /* 0x00016600ff087b82 */ /* 0x000e240000000a00 */
[----:B0-----:R-:W2:Y:S02]  /*0e80*/  LDG.E.64 R8, desc[UR16][R8.64] ;  /* 0x0000001008087981 */ /* 0x001ea4000c1e1b00 */
[----:B--2---:R-:W-:-:S04]  /*0e90*/  ISETP.NE.U32.AND P1, PT, R8, RZ, PT ;  /* 0x000000ff0800720c */ /* 0x004fc80003f25070 */
[----:B------:R-:W-:-:S13]  /*0ea0*/  ISETP.NE.AND.EX P1, PT, R9, RZ, PT, P1 ;  /* 0x000000ff0900720c */ /* 0x000fda0003f25310 */
[----:B------:R-:W-:Y:S05]  /*0eb0*/  @!P1 BRA `(.L_x_11) ;  /* 0x0000000000089947 */ /* 0x000fea0003800000 */
[----:B------:R0:W5:Y:S01]  /*0ec0*/  LD.E R8, desc[UR16][R8.64] ;  /* 0x0000001008087980 */ /* 0x000162000c101900 */
[----:B------:R-:W-:Y:S05]  /*0ed0*/  BRA `(.L_x_12) ;  /* 0x0000000000207947 */ /* 0x000fea0003800000 */
.L_x_11:
[----:B------:R-:W-:Y:S02]  /*0ee0*/  ULDC.64 UR4, c[0x0][0x588] ;  /* 0x0001620000047ab9 */ /* 0x000fe40000000a00 */
[----:B------:R-:W-:-:S04]  /*0ef0*/  ISETP.NE.U32.AND P1, PT, RZ, UR4, PT ;  /* 0x00000004ff007c0c */ /* 0x000fc8000bf25070 */
[----:B------:R-:W-:-:S13]  /*0f00*/  ISETP.NE.AND.EX P1, PT, RZ, UR5, PT, P1 ;  /* 0x00000005ff007c0c */ /* 0x000fda000bf25310 */
[----:B------:R-:W-:Y:S05]  /*0f10*/  @!P1 BRA `(.L_x_13) ;  /* 0x00000000000c9947 */ /* 0x000fea0003800000 */
[----:B------:R-:W0:Y:S02]  /*0f20*/  LDC.64 R8, c[0x0][0x588] ;  /* 0x00016200ff087b82 */ /* 0x000e240000000a00 */
[----:B0-----:R1:W5:Y:S01]  /*0f30*/  LDG.E R8, desc[UR16][R8.64] ;  /* 0x0000001008087981 */ /* 0x001362000c1e1900 */
[----:B------:R-:W-:Y:S05]  /*0f40*/  BRA `(.L_x_12) ;  /* 0x0000000000047947 */ /* 0x000fea0003800000 */
.L_x_13:
[----:B------:R-:W2:Y:S02]  /*0f50*/  LDC R8, c[0x0][0x580] ;  /* 0x00016000ff087b82 */ /* 0x000ea40000000800 */
.L_x_12:
[----:B------:R-:W-:Y:S02]  /*0f60*/  ULDC.64 UR4, c[0x0][0x5a0] ;  /* 0x0001680000047ab9 */ /* 0x000fe40000000a00 */
[----:B------:R-:W-:-:S04]  /*0f70*/  ISETP.NE.U32.AND P1, PT, RZ, UR4, PT ;  /* 0x00000004ff007c0c */ /* 0x000fc8000bf25070 */
[----:B------:R-:W-:-:S13]  /*0f80*/  ISETP.NE.AND.EX P1, PT, RZ, UR5, PT, P1 ;  /* 0x00000005ff007c0c */ /* 0x000fda000bf25310 */
[----:B------:R-:W-:Y:S05]  /*0f90*/  @!P1 BRA `(.L_x_14) ;  /* 0x00000000001c9947 */ /* 0x000fea0003800000 */
[----:B------:R-:W3:Y:S02]  /*0fa0*/  LDC.64 R12, c[0x0][0x5a0] ;  /* 0x00016800ff0c7b82 */ /* 0x000ee40000000a00 */
[----:B---3--:R-:W3:Y:S02]  /*0fb0*/  LDG.E.64 R12, desc[UR16][R12.64] ;  /* 0x000000100c0c7981 */ /* 0x008ee4000c1e1b00 */
[----:B---3--:R-:W-:-:S04]  /*0fc0*/  ISETP.NE.U32.AND P1, PT, R12, RZ, PT ;  /* 0x000000ff0c00720c */ /* 0x008fc80003f25070 */
[----:B------:R-:W-:-:S13]  /*0fd0*/  ISETP.NE.AND.EX P1, PT, R13, RZ, PT, P1 ;  /* 0x000000ff0d00720c */ /* 0x000fda0003f25310 */
[----:B------:R-:W-:Y:S05]  /*0fe0*/  @!P1 BRA `(.L_x_14) ;  /* 0x0000000000089947 */ /* 0x000fea0003800000 */
[----:B01----:R0:W5:Y:S01]  /*0ff0*/  LD.E R9, desc[UR16][R12.64] ;  /* 0x000000100c097980 */ /* 0x003162000c101900 */
[----:B------:R-:W-:Y:S05]  /*1000*/  BRA `(.L_x_15) ;  /* 0x0000000000207947 */ /* 0x000fea0003800000 */
.L_x_14:
[----:B------:R-:W-:Y:S02]  /*1010*/  ULDC.64 UR4, c[0x0][0x590] ;  /* 0x0001640000047ab9 */ /* 0x000fe40000000a00 */
[----:B------:R-:W-:-:S04]  /*1020*/  ISETP.NE.U32.AND P1, PT, RZ, UR4, PT ;  /* 0x00000004ff007c0c */ /* 0x000fc8000bf25070 */
[----:B------:R-:W-:-:S13]  /*1030*/  ISETP.NE.AND.EX P1, PT, RZ, UR5, PT, P1 ;  /* 0x00000005ff007c0c */ /* 0x000fda000bf25310 */
[----:B------:R-:W-:Y:S05]  /*1040*/  @!P1 BRA `(.L_x_16) ;  /* 0x00000000000c9947 */ /* 0x000fea0003800000 */
[----:B------:R-:W0:Y:S02]  /*1050*/  LDC.64 R12, c[0x0][0x590] ;  /* 0x00016400ff0c7b82 */ /* 0x000e240000000a00 */
[----:B01----:R1:W5:Y:S01]  /*1060*/  LDG.E R9, desc[UR16][R12.64] ;  /* 0x000000100c097981 */ /* 0x003362000c1e1900 */
[----:B------:R-:W-:Y:S05]  /*1070*/  BRA `(.L_x_15) ;  /* 0x0000000000047947 */ /* 0x000fea0003800000 */
.L_x_16:
[----:B01----:R-:W3:Y:S02]  /*1080*/  LDC R9, c[0x0][0x584] ;  /* 0x00016100ff097b82 */ /* 0x003ee40000000800 */
.L_x_15:
[----:B------:R-:W-:-:S13]  /*1090*/  LOP3.LUT P1, RZ, R14, 0xff, RZ, 0xc0, !PT ;  /* 0x000000ff0eff7812 */ /* 0x000fda000782c0ff */
[----:B------:R-:W-:Y:S05]  /*10a0*/  @!P1 EXIT ;  /* 0x000000000000994d */ /* 0x000fea0003800000 */
[----:B------:R-:W-:Y:S01]  /*10b0*/  ULDC UR4, c[0x0][0x28c] ;  /* 0x0000a30000047ab9 */ /* 0x000fe20000000800 */
[----:B------:R-:W-:Y:S01]  /*10c0*/  LOP3.LUT R143, R4, 0x1, RZ, 0xfc, !PT ;  /* 0x00000001048f7812 */ /* 0x000fe200078efcff */
[----:B------:R-:W-:-:S04]  /*10d0*/  UIADD3 UR4, UR4, 0x3f, URZ ;  /* 0x0000003f04047890 */ /* 0x000fc8000fffe03f */
[----:B------:R-:W-:-:S04]  /*10e0*/  USHF.R.S32.HI UR5, URZ, 0x1f, UR4 ;  /* 0x0000001f3f057899 */ /* 0x000fc80008011404 */
[----:B------:R-:W-:-:S03]  /*10f0*/  ULEA.HI UR5, UR5, UR4, URZ, 0x6 ;  /* 0x0000000405057291 */ /* 0x000fc6000f8f303f */
[----:B------:R-:W-:Y:S01]  /*1100*/  UMOV UR4, URZ ;  /* 0x0000003f00047c82 */ /* 0x000fe20008000000 */
[----:B------:R-:W-:-:S03]  /*1110*/  USHF.R.S32.HI UR9, URZ, 0x6, UR5 ;  /* 0x000000063f097899 */ /* 0x000fc60008011405 */
[----:B------:R-:W-:-:S09]  /*1120*/  UMOV UR5, URZ ;  /* 0x0000003f00057c82 */ /* 0x000fd20008000000 */
.L_x_171:
[----:B------:R-:W-:Y:S01]  /*1130*/  LOP3.LUT R11, R0, 0x80, RZ, 0xc0, !PT ;  /* 0x00000080000b7812 */ /* 0x000fe200078ec0ff */
[----:B------:R-:W4:Y:S01]  /*1140*/  S2UR UR13, SR_CgaCtaId ;  /* 0x00000000000d79c3 */ /* 0x000f220000008800 */
[----:B------:R-:W-:Y:S01]  /*1150*/  UMOV UR12, 0x400 ;  /* 0x00000400000c7882 */ /* 0x000fe20000000000 */
[----:B------:R-:W-:Y:S01]  /*1160*/  UMOV UR6, URZ ;  /* 0x0000003f00067c82 */ /* 0x000fe20008000000 */
[----:B------:R-:W-:Y:S01]  /*1170*/  SHF.R.U32.HI R11, RZ, 0x7, R11 ;  /* 0x00000007ff0b7819 */ /* 0x000fe2000001160b */
[----:B------:R-:W-:Y:S01]  /*1180*/  UMOV UR7, URZ ;  /* 0x0000003f00077c82 */ /* 0x000fe20008000000 */
[----:B------:R-:W-:Y:S01]  /*1190*/  UMOV UR18, UR5 ;  /* 0x0000000500127c82 */ /* 0x000fe20008000000 */
[----:B------:R-:W-:Y:S02]  /*11a0*/  CS2R R16, SRZ ;  /* 0x0000000000107805 */ /* 0x000fe4000001ff00 */
[----:B------:R-:W-:Y:S01]  /*11b0*/  CS2R R14, SRZ ;  /* 0x00000000000e7805 */ /* 0x000fe2000001ff00 */
[----:B01----:R-:W0:Y:S01]  /*11c0*/  LDC R12, c[0x0][0x28c] ;  /* 0x0000a300ff0c7b82 */ /* 0x003e220000000800 */
[----:B------:R-:W1:Y:S01]  /*11d0*/  SHFL.IDX PT, R11, R11, RZ, 0x1f ;  /* 0x00001fff0b0b7589 */ /* 0x000e6200000e0000 */
[----:B------:R-:W-:-:S02]  /*11e0*/  CS2R R18, SRZ ;  /* 0x0000000000127805 */ /* 0x000fc4000001ff00 */
[----:B------:R-:W-:Y:S02]  /*11f0*/  CS2R R20, SRZ ;  /* 0x0000000000147805 */ /* 0x000fe4000001ff00 */
[----:B------:R-:W-:Y:S02]  /*1200*/  CS2R R22, SRZ ;  /* 0x0000000000167805 */ /* 0x000fe4000001ff00 */
[----:B------:R-:W-:Y:S02]  /*1210*/  CS2R R88, SRZ ;  /* 0x0000000000587805 */ /* 0x000fe4000001ff00 */
[----:B------:R-:W-:Y:S02]  /*1220*/  CS2R R90, SRZ ;  /* 0x00000000005a7805 */ /* 0x000fe4000001ff00 */
[----:B------:R-:W-:Y:S02]  /*1230*/  CS2R R92, SRZ ;  /* 0x00000000005c7805 */ /* 0x000fe4000001ff00 */
        /* <DEDUP_REMOVED lines=16> */
[----:B0-----:R-:W-:Y:S02]  /*1340*/  ISETP.GE.AND P1, PT, R12, 0x1, PT ;  /* 0x000000010c00780c */ /* 0x001fe40003f26270 */
[----:B------:R-:W-:Y:S02]  /*1350*/  CS2R R126, SRZ ;  /* 0x00000000007e7805 */ /* 0x000fe4000001ff00 */
[----:B-1----:R-:W-:-:S02]  /*1360*/  R2UR UR8, R11 ;  /* 0x000000000b0872ca */ /* 0x002fc400000e0000 */
[----:B------:R-:W-:Y:S02]  /*1370*/  CS2R R128, SRZ ;  /* 0x0000000000807805 */ /* 0x000fe4000001ff00 */
[----:B------:R-:W-:Y:S02]  /*1380*/  CS2R R130, SRZ ;  /* 0x0000000000827805 */ /* 0x000fe4000001ff00 */
[----:B------:R-:W-:Y:S02]  /*1390*/  CS2R R132, SRZ ;  /* 0x0000000000847805 */ /* 0x000fe4000001ff00 */
[----:B------:R-:W-:Y:S02]  /*13a0*/  CS2R R134, SRZ ;  /* 0x0000000000867805 */ /* 0x000fe4000001ff00 */
[----:B------:R-:W-:Y:S02]  /*13b0*/  CS2R R136, SRZ ;  /* 0x0000000000887805 */ /* 0x000fe4000001ff00 */
[----:B------:R-:W-:-:S02]  /*13c0*/  CS2R R138, SRZ ;  /* 0x00000000008a7805 */ /* 0x000fc4000001ff00 */
[----:B------:R-:W-:Y:S01]  /*13d0*/  CS2R R140, SRZ ;  /* 0x00000000008c7805 */ /* 0x000fe2000001ff00 */
[----:B------:R-:W-:Y:S01]  /*13e0*/  IMAD.U32 R144, RZ, RZ, UR4 ;  /* 0x00000004ff907e24 */ /* 0x000fe2000f8e00ff */
[----:B--23--:R-:W-:Y:S02]  /*13f0*/  CS2R R24, SRZ ;  /* 0x0000000000187805 */ /* 0x00cfe4000001ff00 */
[----:B------:R-:W-:Y:S02]  /*1400*/  CS2R R26, SRZ ;  /* 0x00000000001a7805 */ /* 0x000fe4000001ff00 */
[----:B------:R-:W-:Y:S02]  /*1410*/  CS2R R28, SRZ ;  /* 0x00000000001c7805 */ /* 0x000fe4000001ff00 */
[----:B------:R-:W-:Y:S01]  /*1420*/  CS2R R30, SRZ ;  /* 0x00000000001e7805 */ /* 0x000fe2000001ff00 */
[----:B------:R-:W-:Y:S01]  /*1430*/  ULEA.HI UR10, UR8, UR8, URZ, 0x1 ;  /* 0x00000008080a7291 */ /* 0x000fe2000f8f083f */
[----:B------:R-:W-:-:S02]  /*1440*/  CS2R R32, SRZ ;  /* 0x0000000000207805 */ /* 0x000fc4000001ff00 */
[----:B------:R-:W-:Y:S02]  /*1450*/  CS2R R34, SRZ ;  /* 0x0000000000227805 */ /* 0x000fe4000001ff00 */
[----:B------:R-:W-:Y:S01]  /*1460*/  CS2R R36, SRZ ;  /* 0x0000000000247805 */ /* 0x000fe2000001ff00 */
[----:B------:R-:W-:Y:S01]  /*1470*/  ULOP3.LUT UR11, UR10, 0xffffe, URZ, 0xc0, !UPT ;  /* 0x000ffffe0a0b7892 */ /* 0x000fe2000f8ec03f */
[----:B------:R-:W-:Y:S01]  /*1480*/  CS2R R38, SRZ ;  /* 0x0000000000267805 */ /* 0x000fe2000001ff00 */
[----:B----4-:R-:W-:Y:S01]  /*1490*/  ULEA UR10, UR13, UR12, 0x18 ;  /* 0x0000000c0d0a7291 */ /* 0x010fe2000f8ec03f */
[----:B------:R-:W-:Y:S01]  /*14a0*/  CS2R R40, SRZ ;  /* 0x0000000000287805 */ /* 0x000fe2000001ff00 */
[----:B------:R-:W-:Y:S01]  /*14b0*/  UIADD3 UR11, UR8, -UR11, URZ ;  /* 0x8000000b080b7290 */ /* 0x000fe2000fffe03f */
[----:B------:R-:W-:Y:S02]  /*14c0*/  CS2R R42, SRZ ;  /* 0x00000000002a7805 */ /* 0x000fe4000001ff00 */
[----:B------:R-:W-:Y:S01]  /*14d0*/  CS2R R44, SRZ ;  /* 0x00000000002c7805 */ /* 0x000fe2000001ff00 */
[----:B------:R-:W-:Y:S01]  /*14e0*/  UMOV UR8, URZ ;  /* 0x0000003f00087c82 */ /* 0x000fe20008000000 */
[----:B------:R-:W-:Y:S01]  /*14f0*/  ULEA UR11, UR11, UR10, 0xc ;  /* 0x0000000a0b0b7291 */ /* 0x000fe2000f8e603f */
[----:B------:R-:W-:-:S02]  /*1500*/  CS2R R46, SRZ ;  /* 0x00000000002e7805 */ /* 0x000fc4000001ff00 */
[----:B------:R-:W-:Y:S02]  /*1510*/  CS2R R48, SRZ ;  /* 0x0000000000307805 */ /* 0x000fe4000001ff00 */
[----:B------:R-:W-:Y:S01]  /*1520*/  CS2R R50, SRZ ;  /* 0x0000000000327805 */ /* 0x000fe2000001ff00 */
[----:B------:R-:W-:Y:S01]  /*1530*/  UIADD3 UR11, UR11, 0x100, URZ ;  /* 0x000001000b0b7890 */ /* 0x000fe2000fffe03f */
[----:B------:R-:W-:Y:S02]  /*1540*/  CS2R R52, SRZ ;  /* 0x0000000000347805 */ /* 0x000fe4000001ff00 */
[----:B------:R-:W-:Y:S02]  /*1550*/  CS2R R54, SRZ ;  /* 0x0000000000367805 */ /* 0x000fe4000001ff00 */
[----:B------:R-:W-:Y:S01]  /*1560*/  CS2R R56, SRZ ;  /* 0x0000000000387805 */ /* 0x000fe2000001ff00 */
[----:B------:R-:W-:Y:S01]  /*1570*/  USHF.R.U32.HI UR11, URZ, 0x4, UR11 ;  /* 0x000000043f0b7899 */ /* 0x000fe2000801160b */
[----:B------:R-:W-:-:S02]  /*1580*/  CS2R R58, SRZ ;  /* 0x00000000003a7805 */ /* 0x000fc4000001ff00 */
[----:B------:R-:W-:Y:S02]  /*1590*/  CS2R R60, SRZ ;  /* 0x00000000003c7805 */ /* 0x000fe4000001ff00 */
[----:B------:R-:W-:Y:S01]  /*15a0*/  CS2R R62, SRZ ;  /* 0x00000000003e7805 */ /* 0x000fe2000001ff00 */
[----:B------:R-:W-:Y:S01]  /*15b0*/  ULOP3.LUT UR11, UR11, 0x3fff, URZ, 0xc0, !UPT ;  /* 0x00003fff0b0b7892 */ /* 0x000fe2000f8ec03f */
        /* <DEDUP_REMOVED lines=11> */
[----:B------:R-:W-:Y:S01]  /*1670*/  CS2R R86, SRZ ;  /* 0x0000000000567805 */ /* 0x000fe2000001ff00 */
[----:B------:R-:W-:Y:S06]  /*1680*/  @!P1 BRA `(.L_x_17) ;  /* 0x00000008002c9947 */ /* 0x000fec0003800000 */
[----:B------:R-:W-:-:S13]  /*1690*/  ISETP.NE.AND P2, PT, R143, 0x3, PT ;  /* 0x000000038f00780c */ /* 0x000fda0003f45270 */
[----:B------:R-:W-:Y:S05]  /*16a0*/  @!P2 BRA `(.L_x_18) ;  /* 0x000000000004a947 */ /* 0x000fea0003800000 */
[----:B------:R-:W-:Y:S01]  /*16b0*/  BPT.TRAP 0x1 ;  /* 0x000000040000795c */ /* 0x000fe20000300000 */
.L_x_18:
[----:B------:R-:W-:Y:S01]  /*16c0*/  ULEA UR6, UR5, UR10, 0x3 ;  /* 0x0000000a05067291 */ /* 0x000fe2000f8e183f */
[----:B------:R-:W-:-:S05]  /*16d0*/  IMAD.U32 R11, RZ, RZ, UR4 ;  /* 0x00000004ff0b7e24 */ /* 0x000fca000f8e00ff */
[----:B------:R-:W-:-:S04]  /*16e0*/  SHF.L.U32 R11, R11, 0x1f, RZ ;  /* 0x0000001f0b0b7819 */ /* 0x000fc800000006ff */
[----:B------:R0:W1:Y:S01]  /*16f0*/  SYNCS.PHASECHK.TRANS64.TRYWAIT P1, [UR6], R11 ;  /* 0x0000000bff0075a7 */ /* 0x0000620008020146 */
[----:B------:R-:W-:Y:S05]  /*1700*/  @!P2 BRA `(.L_x_19) ;  /* 0x000000000004a947 */ /* 0x000fea0003800000 */
[----:B------:R-:W-:Y:S01]  /*1710*/  BPT.TRAP 0x1 ;  /* 0x000000040000795c */ /* 0x000fe20000300000 */
.L_x_19:
[----:B-1----:R-:W-:Y:S05]  /*1720*/  @P1 BRA `(.L_x_20) ;  /* 0x0000000000081947 */ /* 0x002fea0003800000 */
[----:B------:R-:W1:Y:S02]  /*1730*/  SYNCS.PHASECHK.TRANS64.TRYWAIT P1, [UR6], R11 ;  /* 0x0000000bff0075a7 */ /* 0x000e640008020146 */
[----:B-1----:R-:W-:Y:S05]  /*1740*/  @!P1 BRA `(.L_x_21) ;  /* 0x0000007800b89947 */ /* 0x002fea0003800000 */
.L_x_20:
[----:B------:R-:W-:Y:S01]  /*1750*/  UIADD3 UR6, UR10, 0x6100, URZ ;  /* 0x000061000a067890 */ /* 0x000fe2000fffe03f */
[----:B------:R-:W-:Y:S01]  /*1760*/  WARPGROUP.ARRIVE ;  /* 0x00000000000079c5 */ /* 0x000fe20000000000 */
[----:B------:R-:W-:Y:S01]  /*1770*/  ULOP3.LUT UR12, UR11, 0x10000, URZ, 0xfc, !UPT ;  /* 0x000100000b0c7892 */ /* 0x000fe2000f8efc3f */
[----:B------:R-:W-:Y:S01]  /*1780*/  CS2R R16, SRZ ;  /* 0x0000000000107805 */ /* 0x000fe2000001ff00 */
[----:B------:R-:W-:Y:S01]  /*1790*/  USHF.R.U32.HI UR6, URZ, 0x4, UR6 ;  /* 0x000000043f067899 */ /* 0x000fe20008011606 */
[----:B------:R-:W-:Y:S01]  /*17a0*/  CS2R R14, SRZ ;  /* 0x00000000000e7805 */ /* 0x000fe2000001ff00 */
[----:B------:R-:W-:Y:S01]  /*17b0*/  ULEA UR12, UR5, UR12, 0x9 ;  /* 0x0000000c050c7291 */ /* 0x000fe2000f8e483f */
[----:B------:R-:W-:Y:S01]  /*17c0*/  CS2R R18, SRZ ;  /* 0x0000000000127805 */ /* 0x000fe2000001ff00 */
[----:B------:R-:W-:Y:S01]  /*17d0*/  ULOP3.LUT UR6, UR6, 0x3fff, URZ, 0xc0, !UPT ;  /* 0x00003fff06067892 */ /* 0x000fe2000f8ec03f */
[----:B------:R-:W-:Y:S01]  /*17e0*/  CS2R R20, SRZ ;  /* 0x0000000000147805 */ /* 0x000fe2000001ff00 */
[----:B------:R-:W-:Y:S01]  /*17f0*/  UMOV UR13, 0x80000020 ;  /* 0x80000020000d7882 */ /* 0x000fe20000000000 */
[----:B------:R-:W-:Y:S01]  /*1800*/  UMOV UR15, 0x80000020 ;  /* 0x80000020000f7882 */ /* 0x000fe20000000000 */
[----:B------:R-:W-:Y:S01]  /*1810*/  ULOP3.LUT UR6, UR6, 0x10000, URZ, 0xfc, !UPT ;  /* 0x0001000006067892 */ /* 0x000fe2000f8efc3f */
[----:B------:R-:W-:Y:S01]  /*1820*/  CS2R R22, SRZ ;  /* 0x0000000000167805 */ /* 0x000fe2000001ff00 */
[----:B------:R-:W-:Y:S01]  /*1830*/  ULDC UR7, c[0x0][0x50c] ;  /* 0x0001430000077ab9 */ /* 0x000fe20000000800 */
[----:B------:R-:W-:Y:S01]  /*1840*/  CS2R R88, SRZ ;  /* 0x0000000000587805 */ /* 0x000fe2000001ff00 */
[----:B------:R-:W-:Y:S01]  /*1850*/  ULEA UR14, UR5, UR6, 0x9 ;  /* 0x00000006050e7291 */ /* 0x000fe2000f8e483f */
[----:B------:R-:W-:Y:S01]  /*1860*/  CS2R R90, SRZ ;  /* 0x00000000005a7805 */ /* 0x000fe2000001ff00 */
[----:B------:R-:W-:Y:S01]  /*1870*/  UISETP.NE.AND UP0, UPT, UR7, 0x2, UPT ;  /* 0x000000020700788c */ /* 0x000fe2000bf05270 */
[----:B------:R-:W-:Y:S01]  /*1880*/  CS2R R92, SRZ ;  /* 0x00000000005c7805 */ /* 0x000fe2000001ff00 */
[----:B------:R-:W-:Y:S01]  /*1890*/  UMOV UR6, 0x2 ;  /* 0x0000000200067882 */ /* 0x000fe20000000000 */
[----:B------:R-:W-:Y:S01]  /*18a0*/  CS2R R94, SRZ ;  /* 0x00000000005e7805 */ /* 0x000fe2000001ff00 */
[----:B------:R-:W-:Y:S01]  /*18b0*/  USEL UR7, URZ, 0x1, UP0 ;  /* 0x000000013f077887 */ /* 0x000fe20008000000 */
[----:B------:R-:W-:-:S02]  /*18c0*/  CS2R R96, SRZ ;  /* 0x0000000000607805 */ /* 0x000fc4000001ff00 */
[----:B------:R-:W-:Y:S01]  /*18d0*/  CS2R R98, SRZ ;  /* 0x0000000000627805 */ /* 0x000fe2000001ff00 */
[----:B------:R-:W-:Y:S01]  /*18e0*/  QGMMA.64x128x32.F32.E5M2.E5M2 R24, gdesc[UR12], RZ, !UPT ;  /* 0x01e000000c1879f3 */ /* 0x000fe2000c7038ff */
[----:B------:R-:W-:Y:S01]  /*18f0*/  UIADD3 UR12, UR12, 0x2, URZ ;  /* 0x000000020c0c7890 */ /* 0x000fe2000fffe03f */
[----:B------:R-:W-:Y:S02]  /*1900*/  CS2R R100, SRZ ;  /* 0x0000000000647805 */ /* 0x000fe4000001ff00 */
[----:B------:R-:W-:Y:S01]  /*1910*/  ISETP.NE.AND P1, PT, RZ, UR7, PT ;  /* 0x00000007ff007c0c */ /* 0x000fe2000bf25270 */
[----:B------:R-:W-:Y:S01]  /*1920*/  UIADD3 UR14, UR14, 0x2, URZ ;  /* 0x000000020e0e7890 */ /* 0x000fe2000fffe03f */
[----:B------:R-:W-:Y:S01]  /*1930*/  CS2R R102, SRZ ;  /* 0x0000000000667805 */ /* 0x000fe2000001ff00 */
[----:B------:R-:W-:Y:S01]  /*1940*/  UMOV UR13, 0x80000020 ;  /* 0x80000020000d7882 */ /* 0x000fe20000000000 */
[----:B------:R-:W-:Y:S01]  /*1950*/  UMOV UR15, 0x80000020 ;  /* 0x80000020000f7882 */ /* 0x000fe20000000000 */
        /* <DEDUP_REMOVED lines=18> */
[----:B------:R-:W-:Y:S01]  /*1a80*/  CS2R R140, SRZ ;  /* 0x00000000008c7805 */ /* 0x000fe2000001ff00 */
[----:B------:R-:W-:Y:S01]  /*1a90*/  QGMMA.64x128x32.F32.E5M2.E5M2 R24, gdesc[UR12], R24, gsb0 ;  /* 0x01e000000c1879f3 */ /* 0x000fe20008003818 */
[----:B------:R-:W-:Y:S05]  /*1aa0*/  @!P1 BRA `(.L_x_22) ;  /* 0x0000000400089947 */ /* 0x000fea0003800000 */
[----:B------:R-:W-:Y:S02]  /*1ab0*/  WARPGROUP.DEPBAR.LE gsb0, 0x0 ;  /* 0x00008000000079c5 */ /* 0x000fe40000010000 */
[----:B------:R-:W-:-:S01]  /*1ac0*/  FADD R141, RZ, R24 ;  /* 0x00000018ff8d7221 */ /* 0x000fc20000000000 */
[----:B------:R-:W-:Y:S01]  /*1ad0*/  FADD R140, RZ, R25 ;  /* 0x00000019ff8c7221 */ /* 0x000fe20000000000 */
        /* <DEDUP_REMOVED lines=62> */
[----:B------:R-:W-:-:S06]  /*1ec0*/  UMOV UR6, URZ ;  /* 0x0000003f00067c82 */ /* 0x000fcc0008000000 */
.L_x_22:
[----:B------:R-:W-:-:S04]  /*1ed0*/  UIADD3 UR18, UR5, 0x1, URZ ;  /* 0x0000000105127890 */ /* 0x000fc8000fffe03f */
[----:B------:R-:W-:-:S04]  /*1ee0*/  UISETP.NE.AND UP0, UPT, UR18, 0x3, UPT ;  /* 0x000000031200788c */ /* 0x000fc8000bf05270 */
[----:B------:R-:W-:Y:S02]  /*1ef0*/  USEL UR8, URZ, 0x1, UP0 ;  /* 0x000000013f087887 */ /* 0x000fe40008000000 */
[----:B------:R-:W-:Y:S02]  /*1f00*/  USEL UR18, UR18, URZ, UP0 ;  /* 0x0000003f12127287 */ /* 0x000fe40008000000 */
[----:B------:R-:W-:-:S06]  /*1f10*/  ULOP3.LUT UR8, UR4, UR8, URZ, 0x3c, !UPT ;  /* 0x0000000804087292 */ /* 0x000fcc000f8e3c3f */
[----:B------:R-:W-:Y:S01]  /*1f20*/  IMAD.U32 R144, RZ, RZ, UR8 ;  /* 0x00000008ff907e24 */ /* 0x000fe2000f8e00ff */
[----:B------:R-:W-:-:S06]  /*1f30*/  UMOV UR8, 0x1 ;  /* 0x0000000100087882 */ /* 0x000fcc0000000000 */
.L_x_17:
[----:B------:R-:W-:-:S04]  /*1f40*/  UISETP.LT.AND UP0, UPT, UR9, 0x1, UPT ;  /* 0x000000010900788c */ /* 0x000fc8000bf01270 */
[----:B------:R-:W-:-:S04]  /*1f50*/  USEL UR12, UR9, 0x1, UP0 ;  /* 0x00000001090c7887 */ /* 0x000fc80008000000 */
[----:B------:R-:W-:-:S04]  /*1f60*/  UIADD3 UR12, UR9, -UR12, URZ ;  /* 0x8000000c090c7290 */ /* 0x000fc8000fffe03f */
[----:B------:R-:W-:-:S06]  /*1f70*/  UISETP.GE.AND UP0, UPT, UR12, 0x1, UPT ;  /* 0x000000010c00788c */ /* 0x000fcc000bf06270 */
[----:B------:R-:W-:-:S13]  /*1f80*/  PLOP3.LUT P1, PT, PT, PT, UP0, 0x80, 0x0 ;  /* 0x000000000000781c */ /* 0x000fda0003f2f008 */
[----:B------:R-:W-:Y:S05]  /*1f90*/  @!P1 BRA `(.L_x_23) ;  /* 0x0000000800049947 */ /* 0x000fea0003800000 */
[----:B01----:R-:W-:Y:S01]  /*1fa0*/  IMAD.U32 R11, RZ, RZ, UR12 ;  /* 0x0000000cff0b7e24 */ /* 0x003fe2000f8e00ff */
[----:B------:R-:W-:Y:S01]  /*1fb0*/  ULDC UR19, c[0x0][0x50c] ;  /* 0x0001430000137ab9 */ /* 0x000fe20000000800 */
[----:B------:R-:W-:-:S07]  /*1fc0*/  IMAD.U32 R12, RZ, RZ, UR5 ;  /* 0x00000005ff0c7e24 */ /* 0x000fce000f8e00ff */
.L_x_31:
[----:B------:R-:W-:-:S13]  /*1fd0*/  ISETP.NE.AND P2, PT, R143, 0x3, PT ;  /* 0x000000038f00780c */ /* 0x000fda0003f45270 */
[----:B0-----:R-:W-:Y:S05]  /*1fe0*/  @!P2 BRA `(.L_x_24) ;  /* 0x000000000004a947 */ /* 0x001fea0003800000 */
[----:B------:R-:W-:Y:S01]  /*1ff0*/  BPT.TRAP 0x1 ;  /* 0x000000040000795c */ /* 0x000fe20000300000 */
.L_x_24:
[----:B------:R-:W0:Y:S01]  /*2000*/  S2UR UR12, SR_CgaCtaId ;  /* 0x00000000000c79c3 */ /* 0x000e220000008800 */
[----:B------:R-:W-:Y:S01]  /*2010*/  UMOV UR10, 0x400 ;  /* 0x00000400000a7882 */ /* 0x000fe20000000000 */
[----:B------:R-:W-:Y:S01]  /*2020*/  SHF.L.U32 R13, R144, 0x1f, RZ ;  /* 0x0000001f900d7819 */ /* 0x000fe200000006ff */
[----:B0-----:R-:W-:-:S04]  /*2030*/  ULEA UR10, UR12, UR10, 0x18 ;  /* 0x0000000a0c0a7291 */ /* 0x001fc8000f8ec03f */
[----:B------:R-:W-:-:S09]  /*2040*/  ULEA UR12, UR18, UR10, 0x3 ;  /* 0x0000000a120c7291 */ /* 0x000fd2000f8e183f */
[----:B------:R0:W1:Y:S01]  /*2050*/  SYNCS.PHASECHK.TRANS64.TRYWAIT P1, [UR12], R13 ;  /* 0x0000000dff0075a7 */ /* 0x000062000802014c */
[----:B------:R-:W-:Y:S05]  /*2060*/  @!P2 BRA `(.L_x_25) ;  /* 0x000000000004a947 */ /* 0x000fea0003800000 */
[----:B------:R-:W-:Y:S01]  /*2070*/  BPT.TRAP 0x1 ;  /* 0x000000040000795c */ /* 0x000fe20000300000 */
.L_x_25:
[----:B-1----:R-:W-:Y:S05]  /*2080*/  @P1 BRA `(.L_x_26) ;  /* 0x0000000000081947 */ /* 0x002fea0003800000 */
[----:B------:R-:W1:Y:S02]  /*2090*/  SYNCS.PHASECHK.TRANS64.TRYWAIT P1, [UR12], R13 ;  /* 0x0000000dff0075a7 */ /* 0x000e64000802014c */
[----:B-1----:R-:W-:Y:S05]  /*20a0*/  @!P1 BRA `(.L_x_27) ;  /* 0x0000007000789947 */ /* 0x002fea0003800000 */
.L_x_26:
[----:B------:R-:W-:Y:S01]  /*20b0*/  UIADD3 UR12, UR10, 0x6100, URZ ;  /* 0x000061000a0c7890 */ /* 0x000fe2000fffe03f */
[----:B------:R-:W-:Y:S01]  /*20c0*/  WARPGROUP.ARRIVE ;  /* 0x00000000000079c5 */ /* 0x000fe20000000000 */
[----:B------:R-:W-:Y:S02]  /*20d0*/  UISETP.NE.AND UP0, UPT, UR7, URZ, UPT ;  /* 0x0000003f0700728c */ /* 0x000fe4000bf05270 */
[----:B------:R-:W-:Y:S02]  /*20e0*/  USHF.R.U32.HI UR12, URZ, 0x4, UR12 ;  /* 0x000000043f0c7899 */ /* 0x000fe4000801160c */
[----:B------:R-:W-:Y:S02]  /*20f0*/  USEL UR8, UR8, URZ, !UP0 ;  /* 0x0000003f08087287 */ /* 0x000fe4000c000000 */
[----:B------:R-:W-:Y:S02]  /*2100*/  ULOP3.LUT UR7, UR12, 0x3fff, URZ, 0xc0, !UPT ;  /* 0x00003fff0c077892 */ /* 0x000fe4000f8ec03f */
[----:B------:R-:W-:-:S02]  /*2110*/  ULOP3.LUT UR12, UR11, 0x10000, URZ, 0xfc, !UPT ;  /* 0x000100000b0c7892 */ /* 0x000fc4000f8efc3f */
[----:B------:R-:W-:Y:S02]  /*2120*/  ULOP3.LUT UR7, UR7, 0x10000, URZ, 0xfc, !UPT ;  /* 0x0001000007077892 */ /* 0x000fe4000f8efc3f */
[----:B------:R-:W-:Y:S02]  /*2130*/  UISETP.NE.U32.AND UP0, UPT, UR8, URZ, UPT ;  /* 0x0000003f0800728c */ /* 0x000fe4000bf05070 */
[----:B------:R-:W-:Y:S02]  /*2140*/  ULEA UR12, UR18, UR12, 0x9 ;  /* 0x0000000c120c7291 */ /* 0x000fe4000f8e483f */
[----:B------:R-:W-:Y:S01]  /*2150*/  ULEA UR14, UR18, UR7, 0x9 ;  /* 0x00000007120e7291 */ /* 0x000fe2000f8e483f */
[----:B------:R-:W-:Y:S01]  /*2160*/  UMOV UR13, 0x80000020 ;  /* 0x80000020000d7882 */ /* 0x000fe20000000000 */
[----:B------:R-:W-:Y:S01]  /*2170*/  UMOV UR15, 0x80000020 ;  /* 0x80000020000f7882 */ /* 0x000fe20000000000 */
[----:B------:R-:W-:-:S06]  /*2180*/  UIADD3 UR6, UR6, 0x2, URZ ;  /* 0x0000000206067890 */ /* 0x000fcc000fffe03f */
[----:B------:R-:W-:Y:S01]  /*2190*/  QGMMA.64x128x32.F32.E5M2.E5M2 R24, gdesc[UR12], R24, UP0 ;  /* 0x01e000000c1879f3 */ /* 0x000fe2000bf03818 */
[----:B------:R-:W-:Y:S02]  /*21a0*/  UIADD3 UR12, UR12, 0x2, URZ ;  /* 0x000000020c0c7890 */ /* 0x000fe4000fffe03f */
[----:B------:R-:W-:Y:S01]  /*21b0*/  UIADD3 UR14, UR14, 0x2, URZ ;  /* 0x000000020e0e7890 */ /* 0x000fe2000fffe03f */
[----:B------:R-:W-:Y:S01]  /*21c0*/  UMOV UR13, 0x80000020 ;  /* 0x80000020000d7882 */ /* 0x000fe20000000000 */
[----:B------:R-:W-:Y:S01]  /*21d0*/  UMOV UR15, 0x80000020 ;  /* 0x80000020000f7882 */ /* 0x000fe20000000000 */
[----:B------:R-:W-:-:S04]  /*21e0*/  UISETP.NE.AND UP0, UPT, UR6, UR19, UPT ;  /* 0x000000130600728c */ /* 0x000fc8000bf05270 */
[----:B------:R-:W-:-:S06]  /*21f0*/  USEL UR7, URZ, 0x1, UP0 ;  /* 0x000000013f077887 */ /* 0x000fcc0008000000 */
[----:B------:R-:W-:Y:S01]  /*2200*/  ISETP.NE.AND P1, PT, RZ, UR7, PT ;  /* 0x00000007ff007c0c */ /* 0x000fe2000bf25270 */
[----:B------:R-:W-:Y:S03]  /*2210*/  QGMMA.64x128x32.F32.E5M2.E5M2 R24, gdesc[UR12], R24, gsb0 ;  /* 0x01e000000c1879f3 */ /* 0x000fe60008003818 */
[----:B------:R-:W-:-:S09]  /*2220*/  WARPGROUP.DEPBAR.LE gsb0, 0x1 ;  /* 0x00008000000079c5 */ /* 0x000fd20000010100 */
[----:B------:R-:W-:Y:S05]  /*2230*/  @!P1 BRA `(.L_x_28) ;  /* 0x0000000400089947 */ /* 0x000fea0003800000 */
[----:B------:R-:W-:Y:S02]  /*2240*/  WARPGROUP.DEPBAR.LE gsb0, 0x0 ;  /* 0x00008000000079c5 */ /* 0x000fe40000010000 */
[----:B------:R-:W-:-:S01]  /*2250*/  FADD R141, R24, R141 ;  /* 0x0000008d188d7221 */ /* 0x000fc20000000000 */
[----:B------:R-:W-:Y:S01]  /*2260*/  FADD R140, R25, R140 ;  /* 0x0000008c198c7221 */ /* 0x000fe20000000000 */
        /* <DEDUP_REMOVED lines=62> */
[----:B------:R-:W-:-:S06]  /*2650*/  UMOV UR6, URZ ;  /* 0x0000003f00067c82 */ /* 0x000fcc0008000000 */
.L_x_28:
[----:B------:R-:W-:Y:S05]  /*2660*/  @!P2 BRA `(.L_x_29) ;  /* 0x000000000004a947 */ /* 0x000fea0003800000 */
[----:B------:R-:W-:Y:S01]  /*2670*/  BPT.TRAP 0x1 ;  /* 0x000000040000795c */ /* 0x000fe20000300000 */
.L_x_29:
[----:B01----:R-:W-:Y:S02]  /*2680*/  @P0 LEA R13, R12, UR10, 0x3 ;  /* 0x0000000a0c0d0c11 */ /* 0x003fe4000f8e18ff */
[----:B------:R-:W-:-:S03]  /*2690*/  ISETP.GT.U32.AND P1, PT, R4, 0x1, PT ;  /* 0x000000010400780c */ /* 0x000fc60003f24070 */
[----:B------:R-:W-:-:S05]  /*26a0*/  @P0 VIADD R142, R13, 0x18 ;  /* 0x000000180d8e0836 */ /* 0x000fca0000000000 */
[----:B------:R-:W-:-:S04]  /*26b0*/  @P0 PRMT R142, R5, 0x654, R142 ;  /* 0x00000654058e0816 */ /* 0x000fc8000000008e */
[----:B------:R0:W-:Y:S01]  /*26c0*/  @P0 SYNCS.ARRIVE.TRANS64.RED.A1T0 RZ, [R142+URZ], RZ ;  /* 0x000000ff8eff09a7 */ /* 0x0001e2000810043f */
[----:B------:R-:W-:Y:S05]  /*26d0*/  @P1 BRA `(.L_x_30) ;  /* 0x0000000000041947 */ /* 0x000fea0003800000 */
[----:B------:R-:W-:Y:S01]  /*26e0*/  BPT.TRAP 0x1 ;  /* 0x000000040000795c */ /* 0x000fe20000300000 */
.L_x_30:
[----:B------:R-:W-:Y:S01]  /*26f0*/  UIADD3 UR18, UR18, 0x1, URZ ;  /* 0x0000000112127890 */ /* 0x000fe2000fffe03f */
[C---:B------:R-:W-:Y:S01]  /*2700*/  ISETP.GT.AND P2, PT, R11.reuse, 0x1, PT ;  /* 0x000000010b00780c */ /* 0x040fe20003f44270 */
[----:B------:R-:W-:Y:S02]  /*2710*/  VIADD R12, R12, 0x1 ;  /* 0x000000010c0c7836 */ /* 0x000fe40000000000 */
[----:B------:R-:W-:Y:S01]  /*2720*/  UISETP.NE.AND UP0, UPT, UR18, 0x3, UPT ;  /* 0x000000031200788c */ /* 0x000fe2000bf05270 */
[----:B------:R-:W-:Y:S02]  /*2730*/  VIADD R11, R11, 0xffffffff ;  /* 0xffffffff0b0b7836 */ /* 0x000fe40000000000 */
[C---:B------:R-:W-:Y:S01]  /*2740*/  ISETP.NE.AND P1, PT, R12.reuse, 0x3, PT ;  /* 0x000000030c00780c */ /* 0x040fe20003f25270 */
[----:B------:R-:W-:Y:S02]  /*2750*/  USEL UR8, URZ, 0x1, UP0 ;  /* 0x000000013f087887 */ /* 0x000fe40008000000 */
[----:B------:R-:W-:Y:S01]  /*2760*/  USEL UR18, UR18, URZ, UP0 ;  /* 0x0000003f12127287 */ /* 0x000fe20008000000 */
[----:B------:R-:W-:-:S03]  /*2770*/  SEL R12, R12, RZ, P1 ;  /* 0x000000ff0c0c7207 */ /* 0x000fc60000800000 */
[----:B------:R-:W-:Y:S01]  /*2780*/  LOP3.LUT R144, R144, UR8, RZ, 0x3c, !PT ;  /* 0x0000000890907c12 */ /* 0x000fe2000f8e3cff */
[----:B------:R-:W-:Y:S01]  /*2790*/  UMOV UR8, 0x1 ;  /* 0x0000000100087882 */ /* 0x000fe20000000000 */
[----:B------:R-:W-:Y:S06]  /*27a0*/  @P2 BRA `(.L_x_31) ;  /* 0xfffffff800082947 */ /* 0x000fec000383ffff */
.L_x_23:
[----:B------:R-:W-:Y:S01]  /*27b0*/  UISETP.NE.AND UP0, UPT, UR6, URZ, UPT ;  /* 0x0000003f0600728c */ /* 0x000fe2000bf05270 */
[----:B01----:R-:W0:Y:S03]  /*27c0*/  LDC R11, c[0x0][0x28c] ;  /* 0x0000a300ff0b7b82 */ /* 0x003e260000000800 */
[----:B------:R-:W-:-:S06]  /*27d0*/  USEL UR6, URZ, 0x1, !UP0 ;  /* 0x000000013f067887 */ /* 0x000fcc000c000000 */
[----:B------:R-:W-:Y:S02]  /*27e0*/  ISETP.NE.AND P1, PT, RZ, UR6, PT ;  /* 0x00000006ff007c0c */ /* 0x000fe4000bf25270 */
[----:B0-----:R-:W-:-:S11]  /*27f0*/  ISETP.GE.AND P2, PT, R11, 0x1, PT ;  /* 0x000000010b00780c */ /* 0x001fd60003f46270 */
[----:B------:R-:W-:Y:S05]  /*2800*/  @!P1 BRA `(.L_x_32) ;  /* 0x0000000400049947 */ /* 0x000fea0003800000 */
[----:B------:R-:W-:Y:S02]  /*2810*/  WARPGROUP.DEPBAR.LE gsb0, 0x0 ;  /* 0x00008000000079c5 */ /* 0x000fe40000010000 */
[----:B------:R-:W-:Y:S01]  /*2820*/  FADD R141, R24, R141 ;  /* 0x0000008d188d7221 */ /* 0x000fe20000000000 */
        /* <DEDUP_REMOVED lines=62> */
[----:B------:R-:W-:-:S07]  /*2c10*/  FADD R16, R16, R87 ;  /* 0x0000005710107221 */ /* 0x000fce0000000000 */
.L_x_32:
[----:B------:R-:W-:Y:S02]  /*2c20*/  WARPGROUP.DEPBAR.LE gsb0, 0x0 ;  /* 0x00008000000079c5 */ /* 0x000fe40000010000 */
[----:B------:R-:W-:Y:S05]  /*2c30*/  @!P2 BRA `(.L_x_33) ;  /* 0x000000000050a947 */ /* 0x000fea0003800000 */
[----:B------:R-:W-:-:S13]  /*2c40*/  ISETP.NE.AND P1, PT, R143, 0x3, PT ;  /* 0x000000038f00780c */ /* 0x000fda0003f25270 */
[----:B------:R-:W-:Y:S05]  /*2c50*/  @!P1 BRA `(.L_x_34) ;  /* 0x0000000000049947 */ /* 0x000fea0003800000 */
[----:B------:R-:W-:Y:S01]  /*2c60*/  BPT.TRAP 0x1 ;  /* 0x000000040000795c */ /* 0x000fe20000300000 */
.L_x_34:
[----:B------:R-:W-:Y:S01]  /*2c70*/  BSSY B0, `(.L_x_35) ;  /* 0x000000e000007945 */ /* 0x000fe20003800000 */
[----:B------:R-:W-:-:S03]  /*2c80*/  ISETP.GT.U32.AND P1, PT, R4, 0x1, PT ;  /* 0x000000010400780c */ /* 0x000fc60003f24070 */
[----:B------:R-:W-:Y:S10]  /*2c90*/  @!P0 BRA `(.L_x_36) ;  /* 0x00000000002c8947 */ /* 0x000ff40003800000 */
[----:B------:R-:W-:-:S04]  /*2ca0*/  UISETP.LT.AND UP0, UPT, UR9, 0x1, UPT ;  /* 0x000000010900788c */ /* 0x000fc8000bf01270 */
[----:B------:R-:W-:-:S04]  /*2cb0*/  USEL UR8, UR9, 0x1, UP0 ;  /* 0x0000000109087887 */ /* 0x000fc80008000000 */
[----:B------:R-:W-:-:S04]  /*2cc0*/  UIADD3 UR8, UR5, UR9, -UR8 ;  /* 0x0000000905087290 */ /* 0x000fc8000fffe808 */
[----:B------:R-:W-:-:S04]  /*2cd0*/  UIMAD.WIDE.U32 UR6, UR8, -0x55555555, URZ ;  /* 0xaaaaaaab080678a5 */ /* 0x000fc8000f8e003f */
[----:B------:R-:W-:-:S04]  /*2ce0*/  USHF.R.U32.HI UR6, URZ, 0x1, UR7 ;  /* 0x000000013f067899 */ /* 0x000fc80008011607 */
[----:B------:R-:W-:-:S04]  /*2cf0*/  UIMAD UR8, UR6, -0x3, UR8 ;  /* 0xfffffffd060878a4 */ /* 0x000fc8000f8e0208 */
[----:B------:R-:W-:-:S04]  /*2d00*/  ULEA UR8, UR8, UR10, 0x3 ;  /* 0x0000000a08087291 */ /* 0x000fc8000f8e183f */
[----:B------:R-:W-:-:S06]  /*2d10*/  UIADD3 UR8, UR8, 0x18, URZ ;  /* 0x0000001808087890 */ /* 0x000fcc000fffe03f */
[----:B------:R-:W-:-:S05]  /*2d20*/  IMAD.U32 R12, RZ, RZ, UR8 ;  /* 0x00000008ff0c7e24 */ /* 0x000fca000f8e00ff */
[----:B------:R-:W-:-:S04]  /*2d30*/  PRMT R11, R5, 0x654, R12 ;  /* 0x00000654050b7816 */ /* 0x000fc8000000000c */
[----:B------:R0:W-:Y:S03]  /*2d40*/  SYNCS.ARRIVE.TRANS64.RED.A1T0 RZ, [R11+URZ], RZ ;  /* 0x000000ff0bff79a7 */ /* 0x0001e6000810043f */
.L_x_36:
[----:B------:R-:W-:Y:S05]  /*2d50*/  BSYNC B0 ;  /* 0x0000000000007941 */ /* 0x000fea0003800000 */
.L_x_35:
[----:B------:R-:W-:Y:S05]  /*2d60*/  @P1 BRA `(.L_x_33) ;  /* 0x0000000000041947 */ /* 0x000fea0003800000 */
[----:B------:R-:W-:Y:S01]  /*2d70*/  BPT.TRAP 0x1 ;  /* 0x000000040000795c */ /* 0x000fe20000300000 */
.L_x_33:
[----:B------:R-:W1:Y:S01]  /*2d80*/  LDC R25, c[0x0][0x288] ;  /* 0x0000a200ff197b82 */ /* 0x000e620000000800 */
[----:B------:R-:W-:Y:S01]  /*2d90*/  IMAD.SHL.U32 R31, R10, 0x80, RZ ;  /* 0x000000800a1f7824 */ /* 0x000fe200078e00ff */
[--C-:B0-----:R-:W-:Y:S01]  /*2da0*/  SHF.R.U32.HI R11, RZ, 0x2, R0.reuse ;  /* 0x00000002ff0b7819 */ /* 0x101fe20000011600 */
[----:B------:R-:W-:Y:S01]  /*2db0*/  UIADD3 UR5, UR9, UR5, URZ ;  /* 0x0000000509057290 */ /* 0x000fe2000fffe03f */
[C---:B------:R-:W-:Y:S01]  /*2dc0*/  LOP3.LUT R13, R0.reuse, 0x60, RZ, 0xc0, !PT ;  /* 0x00000060000d7812 */ /* 0x040fe200078ec0ff */
[----:B------:R-:W-:Y:S01]  /*2dd0*/  IMAD.SHL.U32 R33, R7, 0x80, RZ ;  /* 0x0000008007217824 */ /* 0x000fe200078e00ff */
[----:B------:R-:W-:Y:S01]  /*2de0*/  SHF.R.U32.HI R24, RZ, 0x7, R0 ;  /* 0x00000007ff187819 */ /* 0x000fe20000011600 */
[----:B------:R-:W-:Y:S01]  /*2df0*/  UISETP.GT.U32.AND UP0, UPT, UR5, 0x2, UPT ;  /* 0x000000020500788c */ /* 0x000fe2000bf04070 */
[----:B------:R-:W-:Y:S01]  /*2e00*/  LOP3.LUT R12, R11, 0x7, RZ, 0xc0, !PT ;  /* 0x000000070b0c7812 */ /* 0x000fe200078ec0ff */
[----:B------:R-:W-:Y:S01]  /*2e10*/  IMAD.SHL.U32 R28, R0, 0x2, RZ ;  /* 0x00000002001c7824 */ /* 0x000fe200078e00ff */
[----:B------:R-:W-:Y:S01]  /*2e20*/  SHF.R.U32.HI R27, RZ, 0x1, R13 ;  /* 0x00000001ff1b7819 */ /* 0x000fe2000001160d */
[----:B------:R-:W-:Y:S01]  /*2e30*/  ULDC UR12, c[0x0][0x284] ;  /* 0x0000a100000c7ab9 */ /* 0x000fe20000000800 */
[----:B------:R-:W-:Y:S01]  /*2e40*/  LOP3.LUT R11, R24, 0x1, RZ, 0xc0, !PT ;  /* 0x00000001180b7812 */ /* 0x000fe200078ec0ff */
[----:B------:R-:W-:Y:S01]  /*2e50*/  UISETP.LT.U32.AND UP0, UPT, UR9, 0x3, UP0 ;  /* 0x000000030900788c */ /* 0x000fe20008701070 */
[----:B------:R-:W-:Y:S01]  /*2e60*/  IADD3 R26, RZ, -R27, -R12 ;  /* 0x8000001bff1a7210 */ /* 0x000fe20007ffe80c */
[----:B------:R-:W-:Y:S01]  /*2e70*/  UISETP.GE.U32.AND UP1, UPT, UR9, 0x3, UPT ;  /* 0x000000030900788c */ /* 0x000fe2000bf26070 */
[----:B------:R-:W-:Y:S01]  /*2e80*/  SHF.R.S32.HI R32, RZ, 0x1f, R6 ;  /* 0x0000001fff207819 */ /* 0x000fe20000011406 */
[----:B------:R-:W-:Y:S01]  /*2e90*/  IMAD.SHL.U32 R13, R11, 0x40, RZ ;  /* 0x000000400b0d7824 */ /* 0x000fe200078e00ff */
[----:B------:R-:W-:Y:S01]  /*2ea0*/  LOP3.LUT R28, R31, 0x6, R28, 0xf8, !PT ;  /* 0x000000061f1c7812 */ /* 0x000fe200078ef81c */
[----:B------:R-:W-:Y:S01]  /*2eb0*/  ULDC.64 UR10, c[0x0][0x5d0] ;  /* 0x00017400000a7ab9 */ /* 0x000fe20000000a00 */
[----:B------:R-:W-:Y:S01]  /*2ec0*/  LOP3.LUT R24, R0, 0x3, RZ, 0xc0, !PT ;  /* 0x0000000300187812 */ /* 0x000fe200078ec0ff */
[----:B------:R-:W-:Y:S01]  /*2ed0*/  UIMAD.WIDE.U32 UR6, UR5, -0x55555555, URZ ;  /* 0xaaaaaaab050678a5 */ /* 0x000fe2000f8e003f */
[----:B------:R-:W-:Y:S01]  /*2ee0*/  IMAD R26, R11, -0x40, R26 ;  /* 0xffffffc00b1a7824 */ /* 0x000fe200078e021a */
[----:B------:R-:W-:Y:S01]  /*2ef0*/  USEL UR8, URZ, 0x1, !UP0 ;  /* 0x000000013f087887 */ /* 0x000fe2000c000000 */
[----:B-1----:R-:W-:Y:S01]  /*2f00*/  ISETP.GE.AND P1, PT, R31, R25, PT ;  /* 0x000000191f00720c */ /* 0x002fe20003f26270 */
[----:B------:R-:W-:Y:S01]  /*2f10*/  IMAD R11, R32, UR10, RZ ;  /* 0x0000000a200b7c24 */ /* 0x000fe2000f8e02ff */
[----:B------:R-:W-:Y:S01]  /*2f20*/  SHF.R.S32.HI R29, RZ, 0x1f, R28 ;  /* 0x0000001fff1d7819 */ /* 0x000fe2000001141c */
[----:B------:R-:W-:Y:S01]  /*2f30*/  USHF.R.U32.HI UR6, URZ, 0x1, UR7 ;  /* 0x000000013f067899 */ /* 0x000fe20008011607 */
[----:B------:R-:W-:Y:S01]  /*2f40*/  ISETP.GE.OR P1, PT, R33, UR12, P1 ;  /* 0x0000000c21007c0c */ /* 0x000fe20008f26670 */
[----:B------:R-:W-:Y:S01]  /*2f50*/  ULOP3.LUT UR4, UR4, UR8, URZ, 0x3c, !UPT ;  /* 0x0000000804047292 */ /* 0x000fe2000f8e3c3f */
[----:B------:R-:W-:Y:S01]  /*2f60*/  LOP3.LUT R13, R13, 0x40, R12, 0xe2, !PT ;  /* 0x000000400d0d7812 */ /* 0x000fe200078ee20c */
[----:B------:R-:W-:Y:S01]  /*2f70*/  IMAD R12, R24, -0x2, R25 ;  /* 0xfffffffe180c7824 */ /* 0x000fe200078e0219 */
[----:B------:R-:W-:Y:S01]  /*2f80*/  UIMAD UR5, UR6, -0x3, UR5 ;  /* 0xfffffffd060578a4 */ /* 0x000fe2000f8e0205 */
[----:B------:R-:W-:Y:S01]  /*2f90*/  IMAD.WIDE R24, R7, 0x80, RZ ;  /* 0x0000008007187825 */ /* 0x000fe200078e02ff */
[----:B------:R-:W-:Y:S01]  /*2fa0*/  @UP1 ULOP3.LUT UR4, UR4, 0x1, UR6, 0x78, !UPT ;  /* 0x0000000104041892 */ /* 0x000fe2000f8e7806 */
[----:B------:R-:W-:-:S02]  /*2fb0*/  IADD3 R33, -R33, UR12, R26 ;  /* 0x0000000c21217c10 */ /* 0x000fc4000fffe11a */
[----:B------:R-:W-:Y:S01]  /*2fc0*/  IMAD R7, R6, UR11, R11 ;  /* 0x0000000b06077c24 */ /* 0x000fe2000f8e020b */
[----:B------:R-:W-:Y:S01]  /*2fd0*/  LOP3.LUT R35, R24, R13, R27, 0xfe, !PT ;  /* 0x0000000d18237212 */ /* 0x000fe200078efe1b */
[----:B------:R-:W-:-:S04]  /*2fe0*/  IMAD.WIDE.U32 R10, R6, UR10, R28 ;  /* 0x0000000a060a7c25 */ /* 0x000fc8000f8e001c */
[----:B------:R-:W-:Y:S02]  /*2ff0*/  IMAD.IADD R11, R11, 0x1, R7 ;  /* 0x000000010b0b7824 */ /* 0x000fe400078e0207 */
[----:B------:R-:W-:Y:S02]  /*3000*/  IMAD.IADD R27, R12, 0x1, -R31 ;  /* 0x000000010c1b7824 */ /* 0x000fe400078e0a1f */
[----:B------:R-:W-:Y:S01]  /*3010*/  IMAD.MOV.U32 R26, RZ, RZ, -0x1 ;  /* 0xffffffffff1a7424 */ /* 0x000fe200078e00ff */
[----:B------:R-:W-:Y:S06]  /*3020*/  @P1 BRA `(.L_x_37) ;  /* 0x0000004400a41947 */ /* 0x000fec0003800000 */
[----:B------:R-:W0:Y:S01]  /*3030*/  LDC.64 R30, c[0x0][0x5c8] ;  /* 0x00017200ff1e7b82 */ /* 0x000e220000000a00 */
[----:B------:R-:W-:Y:S01]  /*3040*/  ULDC.64 UR6, c[0x0][0x5c0] ;  /* 0x0001700000067ab9 */ /* 0x000fe20000000a00 */
[----:B------:R-:W-:Y:S01]  /*3050*/  BSSY B0, `(.L_x_37) ;  /* 0x0000466000007945 */ /* 0x000fe20003800000 */
[-C--:B0-----:R-:W-:Y:S02]  /*3060*/  IMAD R12, R25, R30.reuse, RZ ;  /* 0x0000001e190c7224 */ /* 0x081fe400078e02ff */
[----:B------:R-:W-:-:S04]  /*3070*/  IMAD.WIDE.U32 R10, R35, R30, R10 ;  /* 0x0000001e230a7225 */ /* 0x000fc800078e000a */
[----:B------:R-:W-:Y:S01]  /*3080*/  IMAD R13, R35, R31, R12 ;  /* 0x0000001f230d7224 */ /* 0x000fe200078e020c */
[----:B------:R-:W-:Y:S02]  /*3090*/  LEA R7, P1, R30, R10, 0x3 ;  /* 0x0000000a1e077211 */ /* 0x000fe400078218ff */
[----:B------:R-:W-:Y:S01]  /*30a0*/  IADD3 R12, P2, R10, UR6, RZ ;  /* 0x000000060a0c7c10 */ /* 0x000fe2000ff5e0ff */
[----:B------:R-:W-:Y:S01]  /*30b0*/  IMAD.IADD R13, R11, 0x1, R13 ;  /* 0x000000010b0d7824 */ /* 0x000fe200078e020d */
[----:B------:R-:W-:-:S04]  /*30c0*/  IADD3 R10, P4, R7, UR6, RZ ;  /* 0x00000006070a7c10 */ /* 0x000fc8000ff9e0ff */
[----:B------:R-:W-:Y:S02]  /*30d0*/  LEA.HI.X R7, R30, R13, R31, 0x3, P1 ;  /* 0x0000000d1e077211 */ /* 0x000fe400008f1c1f */
[----:B---3-5:R-:W-:Y:S02]  /*30e0*/  FSETP.NEU.AND P1, PT, R9, RZ, PT ;  /* 0x000000ff0900720b */ /* 0x028fe40003f2d000 */
[----:B------:R-:W-:Y:S02]  /*30f0*/  IADD3.X R13, R13, UR7, RZ, P2, !PT ;  /* 0x000000070d0d7c10 */ /* 0x000fe400097fe4ff */
[----:B------:R-:W-:-:S09]  /*3100*/  IADD3.X R11, R7, UR7, RZ, P4, !PT ;  /* 0x00000007070b7c10 */ /* 0x000fd2000a7fe4ff */
[----:B------:R-:W-:Y:S05]  /*3110*/  @!P1 BRA `(.L_x_38) ;  /* 0x00000034005c9947 */ /* 0x000fea0003800000 */
[----:B------:R-:W-:Y:S01]  /*3120*/  ULDC.64 UR6, c[0x0][0x5b8] ;  /* 0x00016e0000067ab9 */ /* 0x000fe20000000a00 */
[----:B------:R-:W-:Y:S01]  /*3130*/  ISETP.GE.AND P1, PT, R33, 0x1, PT ;  /* 0x000000012100780c */ /* 0x000fe20003f26270 */
[----:B------:R-:W-:Y:S01]  /*3140*/  IMAD R7, R32, UR6, RZ ;  /* 0x0000000620077c24 */ /* 0x000fe2000f8e02ff */
[----:B------:R-:W-:Y:S01]  /*3150*/  ULDC.64 UR10, c[0x0][0x5a8] ;  /* 0x00016a00000a7ab9 */ /* 0x000fe20000000a00 */
[C---:B------:R-:W-:Y:S01]  /*3160*/  IMAD.WIDE.U32 R28, R6.reuse, UR6, R28 ;  /* 0x00000006061c7c25 */ /* 0x040fe2000f8e001c */
[----:B------:R-:W-:Y:S01]  /*3170*/  ISETP.LT.OR P5, PT, R27, 0x1, !P1 ;  /* 0x000000011b00780c */ /* 0x000fe20004fa1670 */
[----:B------:R-:W-:Y:S02]  /*3180*/  BSSY B1, `(.L_x_39) ;  /* 0x000000c000017945 */ /* 0x000fe40003800000 */
[----:B------:R-:W-:Y:S01]  /*3190*/  IMAD R7, R6, UR7, R7 ;  /* 0x0000000706077c24 */ /* 0x000fe2000f8e0207 */
[----:B------:R-:W-:Y:S02]  /*31a0*/  ULDC.64 UR6, c[0x0][0x5b0] ;  /* 0x00016c0000067ab9 */ /* 0x000fe40000000a00 */
[----:B------:R-:W-:-:S02]  /*31b0*/  IMAD R30, R25, UR6, RZ ;  /* 0x00000006191e7c24 */ /* 0x000fc4000f8e02ff */
[----:B------:R-:W-:Y:S02]  /*31c0*/  IMAD.IADD R29, R29, 0x1, R7 ;  /* 0x000000011d1d7824 */ /* 0x000fe400078e0207 */
[C-C-:B------:R-:W-:Y:S01]  /*31d0*/  IMAD R31, R35.reuse, UR7, R30.reuse ;  /* 0x00000007231f7c24 */ /* 0x140fe2000f8e021e */
[----:B------:R-:W-:Y:S01]  /*31e0*/  PRMT R30, RZ, 0x7610, R30 ;  /* 0x00007610ff1e7816 */ /* 0x000fe2000000001e */
[----:B------:R-:W-:-:S03]  /*31f0*/  IMAD.WIDE.U32 R6, R35, UR6, R28 ;  /* 0x0000000623067c25 */ /* 0x000fc6000f8e001c */
[----:B------:R-:W-:-:S04]  /*3200*/  IADD3 R6, P2, R6, UR10, RZ ;  /* 0x0000000a06067c10 */ /* 0x000fc8000ff5e0ff */
[----:B------:R-:W-:Y:S01]  /*3210*/  IADD3.X R7, R7, UR11, R31, P2, !PT ;  /* 0x0000000b07077c10 */ /* 0x000fe200097fe41f */
[----:B------:R-:W-:Y:S08]  /*3220*/  @P5 BRA `(.L_x_40) ;  /* 0x0000000000045947 */ /* 0x000ff00003800000 */
[----:B------:R0:W5:Y:S02]  /*3230*/  LDG.E.U8 R30, desc[UR16][R6.64] ;  /* 0x00000010061e7981 */ /* 0x000164000c1e1100 */
.L_x_40:
[----:B------:R-:W-:Y:S05]  /*3240*/  BSYNC B1 ;  /* 0x0000000000017941 */ /* 0x000fea0003800000 */
.L_x_39:
[----:B-----5:R-:W-:Y:S01]  /*3250*/  LOP3.LUT R30, R30, 0xff, RZ, 0xc0, !PT ;  /* 0x000000ff1e1e7812 */ /* 0x020fe200078ec0ff */
[----:B------:R-:W-:Y:S01]  /*3260*/  BSSY B1, `(.L_x_41) ;  /* 0x000000b000017945 */ /* 0x000fe20003800000 */
[----:B------:R-:W-:Y:S02]  /*3270*/  ISETP.LT.OR P4, PT, R27, 0x2, !P1 ;  /* 0x000000021b00780c */ /* 0x000fe40004f81670 */
[----:B------:R-:W-:-:S05]  /*3280*/  F2FP.F16.E5M2.UNPACK_B R30, R30 ;  /* 0x0000001eff1e723e */ /* 0x000fca00020004ff */
[----:B------:R-:W-:-:S05]  /*3290*/  HADD2.F32 R30, -RZ, R30.H0_H0 ;  /* 0x2000001eff1e7230 */ /* 0x000fca0000004100 */
[----:B------:R-:W-:-:S04]  /*32a0*/  FMUL R30, R30, R9 ;  /* 0x000000091e1e7220 */ /* 0x000fc80000400000 */
[----:B--2---:R-:W-:-:S05]  /*32b0*/  FFMA R30, R141, R8, R30 ;  /* 0x000000088d1e7223 */ /* 0x004fca000000001e */
[----:B------:R-:W-:Y:S02]  /*32c0*/  F2FP.SATFINITE.E5M2.F32.PACK_AB_MERGE_C R31, RZ, R30, RZ ;  /* 0x0000001eff1f723e */ /* 0x000fe400048060ff */
[----:B------:R-:W-:-:S03]  /*32d0*/  PRMT R30, RZ, 0x7610, R30 ;  /* 0x00007610ff1e7816 */ /* 0x000fc6000000001e */
[----:B------:R1:W-:Y:S01]  /*32e0*/  @!P5 STG.E.U8 desc[UR16][R12.64], R31 ;  /* 0x0000001f0c00d986 */ /* 0x0003e2000c101110 */
[----:B------:R-:W-:Y:S05]  /*32f0*/  @P4 BRA `(.L_x_42) ;  /* 0x0000000000044947 */ /* 0x000fea0003800000 */
[----:B------:R2:W5:Y:S02]  /*3300*/  LDG.E.U8 R30, desc[UR16][R6.64+0x1] ;  /* 0x00000110061e7981 */ /* 0x000564000c1e1100 */
.L_x_42:
[----:B------:R-:W-:Y:S05]  /*3310*/  BSYNC B1 ;  /* 0x0000000000017941 */ /* 0x000fea0003800000 */
.L_x_41:
[----:B-----5:R-:W-:Y:S01]  /*3320*/  LOP3.LUT R30, R30, 0xff, RZ, 0xc0, !PT ;  /* 0x000000ff1e1e7812 */ /* 0x020fe200078ec0ff */
[----:B------:R-:W-:Y:S01]  /*3330*/  BSSY B1, `(.L_x_43) ;  /* 0x0000013000017945 */ /* 0x000fe20003800000 */
[----:B-1----:R-:W-:Y:S02]  /*3340*/  IADD3 R31, P2, R35, 0x8, RZ ;  /* 0x00000008231f7810 */ /* 0x002fe40007f5e0ff */
[----:B------:R-:W-:-:S03]  /*3350*/  F2FP.F16.E5M2.UNPACK_B R30, R30 ;  /* 0x0000001eff1e723e */ /* 0x000fc600020004ff */
[----:B------:R-:W-:Y:S01]  /*3360*/  IMAD.X R24, RZ, RZ, R25, P2 ;  /* 0x000000ffff187224 */ /* 0x000fe200010e0619 */
[----:B------:R-:W-:Y:S01]  /*3370*/  ISETP.GE.AND P2, PT, R33, 0x9, PT ;  /* 0x000000092100780c */ /* 0x000fe20003f46270 */
[----:B------:R-:W-:Y:S02]  /*3380*/  HADD2.F32 R30, -RZ, R30.H0_H0 ;  /* 0x2000001eff1e7230 */ /* 0x000fe40000004100 */
[----:B------:R-:W-:Y:S01]  /*3390*/  IMAD R24, R24, UR6, RZ ;  /* 0x0000000618187c24 */ /* 0x000fe2000f8e02ff */
[----:B------:R-:W-:Y:S01]  /*33a0*/  ISETP.LT.OR P5, PT, R27, 0x1, !P2 ;  /* 0x000000011b00780c */ /* 0x000fe200057a1670 */
[----:B------:R-:W-:-:S04]  /*33b0*/  IMAD.WIDE.U32 R28, R31, UR6, R28 ;  /* 0x000000061f1c7c25 */ /* 0x000fc8000f8e001c */
[----:B------:R-:W-:Y:S01]  /*33c0*/  FMUL R25, R30, R9 ;  /* 0x000000091e197220 */ /* 0x000fe20000400000 */
[----:B------:R-:W-:-:S03]  /*33d0*/  IMAD R31, R31, UR7, R24 ;  /* 0x000000071f1f7c24 */ /* 0x000fc6000f8e0218 */
[----:B------:R-:W-:Y:S01]  /*33e0*/  FFMA R25, R140, R8, R25 ;  /* 0x000000088c197223 */ /* 0x000fe20000000019 */
[----:B------:R-:W-:Y:S02]  /*33f0*/  IADD3 R24, P6, R28, UR10, RZ ;  /* 0x0000000a1c187c10 */ /* 0x000fe4000ffde0ff */
[----:B------:R-:W-:Y:S02]  /*3400*/  PRMT R28, RZ, 0x7610, R28 ;  /* 0x00007610ff1c7816 */ /* 0x000fe4000000001c */
[----:B------:R-:W-:Y:S02]  /*3410*/  F2FP.SATFINITE.E5M2.F32.PACK_AB_MERGE_C R33, RZ, R25, RZ ;  /* 0x00000019ff21723e */ /* 0x000fe400048060ff */
[----:B------:R-:W-:-:S03]  /*3420*/  IADD3.X R25, R29, UR11, R31, P6, !PT ;  /* 0x0000000b1d197c10 */ /* 0x000fc6000b7fe41f */
[----:B------:R1:W-:Y:S01]  /*3430*/  @!P4 STG.E.U8 desc[UR16][R12.64+0x1], R33 ;  /* 0x000001210c00c986 */ /* 0x0003e2000c101110 */
[----:B------:R-:W-:Y:S05]  /*3440*/  @P5 BRA `(.L_x_44) ;  /* 0x0000000000045947 */ /* 0x000fea0003800000 */
[----:B------:R3:W5:Y:S02]  /*3450*/  LDG.E.U8 R28, desc[UR16][R24.64] ;  /* 0x00000010181c7981 */ /* 0x000764000c1e1100 */
.L_x_44:
[----:B------:R-:W-:Y:S05]  /*3460*/  BSYNC B1 ;  /* 0x0000000000017941 */ /* 0x000fea0003800000 */
.L_x_43:
[----:B-----5:R-:W-:Y:S01]  /*3470*/  LOP3.LUT R28, R28, 0xff, RZ, 0xc0, !PT ;  /* 0x000000ff1c1c7812 */ /* 0x020fe200078ec0ff */
[----:B------:R-:W-:Y:S01]  /*3480*/  BSSY B1, `(.L_x_45) ;  /* 0x000000b000017945 */ /* 0x000fe20003800000 */
[----:B------:R-:W-:Y:S02]  /*3490*/  ISETP.LT.OR P4, PT, R27, 0x2, !P2 ;  /* 0x000000021b00780c */ /* 0x000fe40005781670 */
[----:B------:R-:W-:-:S05]  /*34a0*/  F2FP.F16.E5M2.UNPACK_B R28, R28 ;  /* 0x0000001cff1c723e */ /* 0x000fca00020004ff */
[----:B------:R-:W-:-:S05]  /*34b0*/  HADD2.F32 R28, -RZ, R28.H0_H0 ;  /* 0x2000001cff1c7230 */ /* 0x000fca0000004100 */
[----:B------:R-:W-:-:S04]  /*34c0*/  FMUL R28, R28, R9 ;  /* 0x000000091c1c7220 */ /* 0x000fc80000400000 */
[----:B------:R-:W-:-:S05]  /*34d0*/  FFMA R28, R139, R8, R28 ;  /* 0x000000088b1c7223 */ /* 0x000fca000000001c */
[----:B------:R-:W-:Y:S02]  /*34e0*/  F2FP.SATFINITE.E5M2.F32.PACK_AB_MERGE_C R29, RZ, R28, RZ ;  /* 0x0000001cff1d723e */ /* 0x000fe400048060ff */
[----:B------:R-:W-:-:S03]  /*34f0*/  PRMT R28, RZ, 0x7610, R28 ;  /* 0x00007610ff1c7816 */ /* 0x000fc6000000001c */
[----:B------:R4:W-:Y:S01]  /*3500*/  @!P5 STG.E.U8 desc[UR16][R10.64], R29 ;  /* 0x0000001d0a00d986 */ /* 0x0009e2000c101110 */
[----:B------:R-:W-:Y:S05]  /*3510*/  @P4 BRA `(.L_x_46) ;  /* 0x0000000000044947 */ /* 0x000fea0003800000 */
[----:B------:R0:W5:Y:S02]  /*3520*/  LDG.E.U8 R28, desc[UR16][R24.64+0x1] ;  /* 0x00000110181c7981 */ /* 0x000164000c1e1100 */
.L_x_46:
[----:B------:R-:W-:Y:S05]  /*3530*/  BSYNC B1 ;  /* 0x0000000000017941 */ /* 0x000fea0003800000 */
.L_x_45:
[----:B-----5:R-:W-:Y:S01]  /*3540*/  LOP3.LUT R28, R28, 0xff, RZ, 0xc0, !PT ;  /* 0x000000ff1c1c7812 */ /* 0x020fe200078ec0ff */
[----:B------:R-:W-:Y:S01]  /*3550*/  BSSY B1, `(.L_x_47) ;  /* 0x000000b000017945 */ /* 0x000fe20003800000 */
[----:B------:R-:W-:Y:S02]  /*3560*/  ISETP.LT.OR P5, PT, R27, 0x9, !P1 ;  /* 0x000000091b00780c */ /* 0x000fe40004fa1670 */
[----:B------:R-:W-:-:S05]  /*3570*/  F2FP.F16.E5M2.UNPACK_B R28, R28 ;  /* 0x0000001cff1c723e */ /* 0x000fca00020004ff */
[----:B------:R-:W-:-:S05]  /*3580*/  HADD2.F32 R28, -RZ, R28.H0_H0 ;  /* 0x2000001cff1c7230 */ /* 0x000fca0000004100 */
[----:B----4-:R-:W-:Y:S01]  /*3590*/  FMUL R29, R28, R9 ;  /* 0x000000091c1d7220 */ /* 0x010fe20000400000 */
[----:B------:R-:W-:-:S03]  /*35a0*/  PRMT R28, RZ, 0x7610, R28 ;  /* 0x00007610ff1c7816 */ /* 0x000fc6000000001c */
[----:B------:R-:W-:-:S05]  /*35b0*/  FFMA R29, R138, R8, R29 ;  /* 0x000000088a1d7223 */ /* 0x000fca000000001d */
[----:B------:R-:W-:-:S05]  /*35c0*/  F2FP.SATFINITE.E5M2.F32.PACK_AB_MERGE_C R29, RZ, R29, RZ ;  /* 0x0000001dff1d723e */ /* 0x000fca00048060ff */
[----:B------:R4:W-:Y:S01]  /*35d0*/  @!P4 STG.E.U8 desc[UR16][R10.64+0x1], R29 ;  /* 0x0000011d0a00c986 */ /* 0x0009e2000c101110 */
[----:B------:R-:W-:Y:S05]  /*35e0*/  @P5 BRA `(.L_x_48) ;  /* 0x0000000000045947 */ /* 0x000fea0003800000 */
[----:B------:R0:W5:Y:S02]  /*35f0*/  LDG.E.U8 R28, desc[UR16][R6.64+0x8] ;  /* 0x00000810061c7981 */ /* 0x000164000c1e1100 */
.L_x_48:
[----:B------:R-:W-:Y:S05]  /*3600*/  BSYNC B1 ;  /* 0x0000000000017941 */ /* 0x000fea0003800000 */
.L_x_47:
[----:B-----5:R-:W-:Y:S01]  /*3610*/  LOP3.LUT R28, R28, 0xff, RZ, 0xc0, !PT ;  /* 0x000000ff1c1c7812 */ /* 0x020fe200078ec0ff */
[----:B------:R-:W-:Y:S01]  /*3620*/  BSSY B1, `(.L_x_49) ;  /* 0x000000b000017945 */ /* 0x000fe20003800000 */
[----:B------:R-:W-:Y:S02]  /*3630*/  ISETP.LT.OR P4, PT, R27, 0xa, !P1 ;  /* 0x0000000a1b00780c */ /* 0x000fe40004f81670 */
[----:B------:R-:W-:-:S05]  /*3640*/  F2FP.F16.E5M2.UNPACK_B R28, R28 ;  /* 0x0000001cff1c723e */ /* 0x000fca00020004ff */
[----:B------:R-:W-:-:S05]  /*3650*/  HADD2.F32 R28, -RZ, R28.H0_H0 ;  /* 0x2000001cff1c7230 */ /* 0x000fca0000004100 */
[----:B------:R-:W-:-:S04]  /*3660*/  FMUL R28, R28, R9 ;  /* 0x000000091c1c7220 */ /* 0x000fc80000400000 */
[----:B------:R-:W-:-:S05]  /*3670*/  FFMA R28, R137, R8, R28 ;  /* 0x00000008891c7223 */ /* 0x000fca000000001c */
[----:B----4-:R-:W-:Y:S02]  /*3680*/  F2FP.SATFINITE.E5M2.F32.PACK_AB_MERGE_C R29, RZ, R28, RZ ;  /* 0x0000001cff1d723e */ /* 0x010fe400048060ff */
[----:B------:R-:W-:-:S03]  /*3690*/  PRMT R28, RZ, 0x7610, R28 ;  /* 0x00007610ff1c7816 */ /* 0x000fc6000000001c */
[----:B------:R4:W-:Y:S01]  /*36a0*/  @!P5 STG.E.U8 desc[UR16][R12.64+0x8], R29 ;  /* 0x0000081d0c00d986 */ /* 0x0009e2000c101110 */
[----:B------:R-:W-:Y:S05]  /*36b0*/  @P4 BRA `(.L_x_50) ;  /* 0x0000000000044947 */ /* 0x000fea0003800000 */
[----:B------:R0:W5:Y:S02]  /*36c0*/  LDG.E.U8 R28, desc[UR16][R6.64+0x9] ;  /* 0x00000910061c7981 */ /* 0x000164000c1e1100 */
.L_x_50:
[----:B------:R-:W-:Y:S05]  /*36d0*/  BSYNC B1 ;  /* 0x0000000000017941 */ /* 0x000fea0003800000 */
.L_x_49:
        /* <DEDUP_REMOVED lines=12> */
.L_x_52:
[----:B------:R-:W-:Y:S05]  /*37a0*/  BSYNC B1 ;  /* 0x0000000000017941 */ /* 0x000fea0003800000 */
.L_x_51:
        /* <DEDUP_REMOVED lines=12> */
.L_x_54:
[----:B------:R-:W-:Y:S05]  /*3870*/  BSYNC B1 ;  /* 0x0000000000017941 */ /* 0x000fea0003800000 */
.L_x_53:
        /* <DEDUP_REMOVED lines=12> */
.L_x_56:
[----:B------:R-:W-:Y:S05]  /*3940*/  BSYNC B1 ;  /* 0x0000000000017941 */ /* 0x000fea0003800000 */
.L_x_55:
        /* <DEDUP_REMOVED lines=12> */
.L_x_58:
[----:B------:R-:W-:Y:S05]  /*3a10*/  BSYNC B1 ;  /* 0x0000000000017941 */ /* 0x000fea0003800000 */
.L_x_57:
        /* <DEDUP_REMOVED lines=12> */
.L_x_60:
[----:B------:R-:W-:Y:S05]  /*3ae0*/  BSYNC B1 ;  /* 0x0000000000017941 */ /* 0x000fea0003800000 */
.L_x_59:
        /* <DEDUP_REMOVED lines=12> */
.L_x_62:
[----:B------:R-:W-:Y:S05]  /*3bb0*/  BSYNC B1 ;  /* 0x0000000000017941 */ /* 0x000fea0003800000 */
.L_x_61:
        /* <DEDUP_REMOVED lines=12> */
.L_x_64:
[----:B------:R-:W-:Y:S05]  /*3c80*/  BSYNC B1 ;  /* 0x0000000000017941 */ /* 0x000fea0003800000 */
.L_x_63:
        /* <DEDUP_REMOVED lines=12> */
.L_x_66:
[----:B------:R-:W-:Y:S05]  /*3d50*/  BSYNC B1 ;  /* 0x0000000000017941 */ /* 0x000fea0003800000 */
.L_x_65:
        /* <DEDUP_REMOVED lines=12> */
.L_x_68:
[----:B------:R-:W-:Y:S05]  /*3e20*/  BSYNC B1 ;  /* 0x0000000000017941 */ /* 0x000fea0003800000 */
.L_x_67:
        /* <DEDUP_REMOVED lines=12> */
.L_x_70:
[----:B------:R-:W-:Y:S05]  /*3ef0*/  BSYNC B1 ;  /* 0x0000000000017941 */ /* 0x000fea0003800000 */
.L_x_69:
        /* <DEDUP_REMOVED lines=12> */
.L_x_72:
[----:B------:R-:W-:Y:S05]  /*3fc0*/  BSYNC B1 ;  /* 0x0000000000017941 */ /* 0x000fea0003800000 */
.L_x_71:
        /* <DEDUP_REMOVED lines=12> */
.L_x_74:
[----:B------:R-:W-:Y:S05]  /*4090*/  BSYNC B1 ;  /* 0x0000000000017941 */ /* 0x000fea0003800000 */
.L_x_73:
        /* <DEDUP_REMOVED lines=12> */
.L_x_76:
[----:B------:R-:W-:Y:S05]  /*4160*/  BSYNC B1 ;  /* 0x0000000000017941 */ /* 0x000fea0003800000 */
.L_x_75:
        /* <DEDUP_REMOVED lines=12> */
.L_x_78:
[----:B------:R-:W-:Y:S05]  /*4230*/  BSYNC B1 ;  /* 0x0000000000017941 */ /* 0x000fea0003800000 */
.L_x_77:
        /* <DEDUP_REMOVED lines=12> */
.L_x_80:
[----:B------:R-:W-:Y:S05]  /*4300*/  BSYNC B1 ;  /* 0x0000000000017941 */ /* 0x000fea0003800000 */
.L_x_79:
        /* <DEDUP_REMOVED lines=12> */
.L_x_82:
[----:B------:R-:W-:Y:S05]  /*43d0*/  BSYNC B1 ;  /* 0x0000000000017941 */ /* 0x000fea0003800000 */
.L_x_81:
        /* <DEDUP_REMOVED lines=12> */
.L_x_84:
[----:B------:R-:W-:Y:S05]  /*44a0*/  BSYNC B1 ;  /* 0x0000000000017941 */ /* 0x000fea0003800000 */
.L_x_83:
        /* <DEDUP_REMOVED lines=12> */
.L_x_86:
[----:B------:R-:W-:Y:S05]  /*4570*/  BSYNC B1 ;  /* 0x0000000000017941 */ /* 0x000fea0003800000 */
.L_x_85:
        /* <DEDUP_REMOVED lines=12> */
.L_x_88:
[----:B------:R-:W-:Y:S05]  /*4640*/  BSYNC B1 ;  /* 0x0000000000017941 */ /* 0x000fea0003800000 */
.L_x_87:
        /* <DEDUP_REMOVED lines=12> */
.L_x_90:
[----:B------:R-:W-:Y:S05]  /*4710*/  BSYNC B1 ;  /* 0x0000000000017941 */ /* 0x000fea0003800000 */
.L_x_89:
        /* <DEDUP_REMOVED lines=12> */
.L_x_92:
[----:B------:R-:W-:Y:S05]  /*47e0*/  BSYNC B1 ;  /* 0x0000000000017941 */ /* 0x000fea0003800000 */
.L_x_91:
        /* <DEDUP_REMOVED lines=12> */
.L_x_94:
[----:B------:R-:W-:Y:S05]  /*48b0*/  BSYNC B1 ;  /* 0x0000000000017941 */ /* 0x000fea0003800000 */
.L_x_93:
        /* <DEDUP_REMOVED lines=12> */
.L_x_96:
[----:B------:R-:W-:Y:S05]  /*4980*/  BSYNC B1 ;  /* 0x0000000000017941 */ /* 0x000fea0003800000 */
.L_x_95:
        /* <DEDUP_REMOVED lines=12> */
.L_x_98:
[----:B------:R-:W-:Y:S05]  /*4a50*/  BSYNC B1 ;  /* 0x0000000000017941 */ /* 0x000fea0003800000 */
.L_x_97:
        /* <DEDUP_REMOVED lines=12> */
.L_x_100:
[----:B------:R-:W-:Y:S05]  /*4b20*/  BSYNC B1 ;  /* 0x0000000000017941 */ /* 0x000fea0003800000 */
.L_x_99:
        /* <DEDUP_REMOVED lines=12> */
.L_x_102:
[----:B------:R-:W-:Y:S05]  /*4bf0*/  BSYNC B1 ;  /* 0x0000000000017941 */ /* 0x000fea0003800000 */
.L_x_101:
        /* <DEDUP_REMOVED lines=12> */
.L_x_104:
[----:B------:R-:W-:Y:S05]  /*4cc0*/  BSYNC B1 ;  /* 0x0000000000017941 */ /* 0x000fea0003800000 */
.L_x_103:
        /* <DEDUP_REMOVED lines=12> */
.L_x_106:
[----:B------:R-:W-:Y:S05]  /*4d90*/  BSYNC B1 ;  /* 0x0000000000017941 */ /* 0x000fea0003800000 */
.L_x_105:
        /* <DEDUP_REMOVED lines=12> */
.L_x_108:
[----:B------:R-:W-:Y:S05]  /*4e60*/  BSYNC B1 ;  /* 0x0000000000017941 */ /* 0x000fea0003800000 */
.L_x_107:
        /* <DEDUP_REMOVED lines=12> */
.L_x_110:
[----:B------:R-:W-:Y:S05]  /*4f30*/  BSYNC B1 ;  /* 0x0000000000017941 */ /* 0x000fea0003800000 */
.L_x_109:
        /* <DEDUP_REMOVED lines=12> */
.L_x_112:
[----:B------:R-:W-:Y:S05]  /*5000*/  BSYNC B1 ;  /* 0x0000000000017941 */ /* 0x000fea0003800000 */
.L_x_111:
        /* <DEDUP_REMOVED lines=12> */
.L_x_114:
[----:B------:R-:W-:Y:S05]  /*50d0*/  BSYNC B1 ;  /* 0x0000000000017941 */ /* 0x000fea0003800000 */
.L_x_113:
        /* <DEDUP_REMOVED lines=12> */
.L_x_116:
[----:B------:R-:W-:Y:S05]  /*51a0*/  BSYNC B1 ;  /* 0x0000000000017941 */ /* 0x000fea0003800000 */
.L_x_115:
        /* <DEDUP_REMOVED lines=12> */
.L_x_118:
[----:B------:R-:W-:Y:S05]  /*5270*/  BSYNC B1 ;  /* 0x0000000000017941 */ /* 0x000fea0003800000 */
.L_x_117:
        /* <DEDUP_REMOVED lines=12> */
.L_x_120:
[----:B------:R-:W-:Y:S05]  /*5340*/  BSYNC B1 ;  /* 0x0000000000017941 */ /* 0x000fea0003800000 */
.L_x_119:
        /* <DEDUP_REMOVED lines=12> */
.L_x_122:
[----:B------:R-:W-:Y:S05]  /*5410*/  BSYNC B1 ;  /* 0x0000000000017941 */ /* 0x000fea0003800000 */
.L_x_121:
        /* <DEDUP_REMOVED lines=12> */
.L_x_124:
[----:B------:R-:W-:Y:S05]  /*54e0*/  BSYNC B1 ;  /* 0x0000000000017941 */ /* 0x000fea0003800000 */
.L_x_123:
        /* <DEDUP_REMOVED lines=12> */
.L_x_126:
[----:B------:R-:W-:Y:S05]  /*55b0*/  BSYNC B1 ;  /* 0x0000000000017941 */ /* 0x000fea0003800000 */
.L_x_125:
        /* <DEDUP_REMOVED lines=12> */
.L_x_128:
[----:B------:R-:W-:Y:S05]  /*5680*/  BSYNC B1 ;  /* 0x0000000000017941 */ /* 0x000fea0003800000 */
.L_x_127:
        /* <DEDUP_REMOVED lines=12> */
.L_x_130:
[----:B------:R-:W-:Y:S05]  /*5750*/  BSYNC B1 ;  /* 0x0000000000017941 */ /* 0x000fea0003800000 */
.L_x_129:
        /* <DEDUP_REMOVED lines=12> */
.L_x_132:
[----:B------:R-:W-:Y:S05]  /*5820*/  BSYNC B1 ;  /* 0x0000000000017941 */ /* 0x000fea0003800000 */
.L_x_131:
        /* <DEDUP_REMOVED lines=12> */
.L_x_134:
[----:B------:R-:W-:Y:S05]  /*58f0*/  BSYNC B1 ;  /* 0x0000000000017941 */ /* 0x000fea0003800000 */
.L_x_133:
        /* <DEDUP_REMOVED lines=12> */
.L_x_136:
[----:B------:R-:W-:Y:S05]  /*59c0*/  BSYNC B1 ;  /* 0x0000000000017941 */ /* 0x000fea0003800000 */
.L_x_135:
        /* <DEDUP_REMOVED lines=12> */
.L_x_138:
[----:B------:R-:W-:Y:S05]  /*5a90*/  BSYNC B1 ;  /* 0x0000000000017941 */ /* 0x000fea0003800000 */
.L_x_137:
        /* <DEDUP_REMOVED lines=12> */
.L_x_140:
[----:B------:R-:W-:Y:S05]  /*5b60*/  BSYNC B1 ;  /* 0x0000000000017941 */ /* 0x000fea0003800000 */
.L_x_139:
        /* <DEDUP_REMOVED lines=12> */
.L_x_142:
[----:B------:R-:W-:Y:S05]  /*5c30*/  BSYNC B1 ;  /* 0x0000000000017941 */ /* 0x000fea0003800000 */
.L_x_141:
        /* <DEDUP_REMOVED lines=12> */
.L_x_144:
[----:B------:R-:W-:Y:S05]  /*5d00*/  BSYNC B1 ;  /* 0x0000000000017941 */ /* 0x000fea0003800000 */
.L_x_143:
        /* <DEDUP_REMOVED lines=12> */
.L_x_146:
[----:B------:R-:W-:Y:S05]  /*5dd0*/  BSYNC B1 ;  /* 0x0000000000017941 */ /* 0x000fea0003800000 */
.L_x_145:
        /* <DEDUP_REMOVED lines=12> */
.L_x_148:
[----:B------:R-:W-:Y:S05]  /*5ea0*/  BSYNC B1 ;  /* 0x0000000000017941 */ /* 0x000fea0003800000 */
.L_x_147:
[----:B-----5:R-:W-:Y:S01]  /*5eb0*/  LOP3.LUT R28, R28, 0xff, RZ, 0xc0, !PT ;  /* 0x000000ff1c1c7812 */ /* 0x020fe200078ec0ff */
[----:B------:R-:W-:Y:S01]  /*5ec0*/  BSSY B1, `(.L_x_149) ;  /* 0x000000b000017945 */ /* 0x000fe20003800000 */
[----:B------:R-:W-:Y:S02]  /*5ed0*/  ISETP.LT.OR P4, PT, R27, 0x6a, !P2 ;  /* 0x0000006a1b00780c */ /* 0x000fe40005781670 */
[----:B------:R-:W-:-:S05]  /*5ee0*/  F2FP.F16.E5M2.UNPACK_B R28, R28 ;  /* 0x0000001cff1c723e */ /* 0x000fca00020004ff */
[----:B------:R-:W-:-:S05]  /*5ef0*/  HADD2.F32 R28, -RZ, R28.H0_H0 ;  /* 0x2000001cff1c7230 */ /* 0x000fca0000004100 */
[----:B------:R-:W-:-:S04]  /*5f00*/  FMUL R28, R28, R9 ;  /* 0x000000091c1c7220 */ /* 0x000fc80000400000 */
[----:B------:R-:W-:Y:S01]  /*5f10*/  FFMA R28, R23, R8, R28 ;  /* 0x00000008171c7223 */ /* 0x000fe2000000001c */
[----:B------:R-:W-:-:S04]  /*5f20*/  PRMT R23, RZ, 0x7610, R23 ;  /* 0x00007610ff177816 */ /* 0x000fc80000000017 */
[----:B----4-:R-:W-:-:S05]  /*5f30*/  F2FP.SATFINITE.E5M2.F32.PACK_AB_MERGE_C R29, RZ, R28, RZ ;  /* 0x0000001cff1d723e */ /* 0x010fca00048060ff */
[----:B------:R4:W-:Y:S01]  /*5f40*/  @!P5 STG.E.U8 desc[UR16][R10.64+0x68], R29 ;  /* 0x0000681d0a00d986 */ /* 0x0009e2000c101110 */
[----:B------:R-:W-:Y:S05]  /*5f50*/  @P4 BRA `(.L_x_150) ;  /* 0x0000000000044947 */ /* 0x000fea0003800000 */
[----:B------:R0:W5:Y:S02]  /*5f60*/  LDG.E.U8 R23, desc[UR16][R24.64+0x69] ;  /* 0x0000691018177981 */ /* 0x000164000c1e1100 */
.L_x_150:
[----:B------:R-:W-:Y:S05]  /*5f70*/  BSYNC B1 ;  /* 0x0000000000017941 */ /* 0x000fea0003800000 */
.L_x_149:
        /* <DEDUP_REMOVED lines=8> */
[----:B------:R-:W-:-:S05]  /*6000*/  F2FP.SATFINITE.E5M2.F32.PACK_AB_MERGE_C R23, RZ, R23, RZ ;  /* 0x00000017ff17723e */ /* 0x000fca00048060ff */
[----:B------:R0:W-:Y:S01]  /*6010*/  @!P4 STG.E.U8 desc[UR16][R10.64+0x69], R23 ;  /* 0x000069170a00c986 */ /* 0x0001e2000c101110 */
[----:B------:R-:W-:Y:S05]  /*6020*/  @P5 BRA `(.L_x_152) ;  /* 0x0000000000045947 */ /* 0x000fea0003800000 */
[----:B------:R0:W5:Y:S02]  /*6030*/  LDG.E.U8 R22, desc[UR16][R6.64+0x70] ;  /* 0x0000701006167981 */ /* 0x000164000c1e1100 */
.L_x_152:
[----:B------:R-:W-:Y:S05]  /*6040*/  BSYNC B1 ;  /* 0x0000000000017941 */ /* 0x000fea0003800000 */
.L_x_151:
        /* <DEDUP_REMOVED lines=8> */
[----:B0-----:R-:W-:-:S05]  /*60d0*/  F2FP.SATFINITE.E5M2.F32.PACK_AB_MERGE_C R23, RZ, R22, RZ ;  /* 0x00000016ff17723e */ /* 0x001fca00048060ff */
[----:B------:R0:W-:Y:S01]  /*60e0*/  @!P5 STG.E.U8 desc[UR16][R12.64+0x70], R23 ;  /* 0x000070170c00d986 */ /* 0x0001e2000c101110 */
[----:B------:R-:W-:Y:S05]  /*60f0*/  @P4 BRA `(.L_x_154) ;  /* 0x0000000000044947 */ /* 0x000fea0003800000 */
[----:B------:R0:W5:Y:S02]  /*6100*/  LDG.E.U8 R21, desc[UR16][R6.64+0x71] ;  /* 0x0000711006157981 */ /* 0x000164000c1e1100 */
.L_x_154:
[----:B------:R-:W-:Y:S05]  /*6110*/  BSYNC B1 ;  /* 0x0000000000017941 */ /* 0x000fea0003800000 */
.L_x_153:
        /* <DEDUP_REMOVED lines=12> */
.L_x_156:
[----:B------:R-:W-:Y:S05]  /*61e0*/  BSYNC B1 ;  /* 0x0000000000017941 */ /* 0x000fea0003800000 */
.L_x_155:
        /* <DEDUP_REMOVED lines=12> */
.L_x_158:
[----:B------:R-:W-:Y:S05]  /*62b0*/  BSYNC B1 ;  /* 0x0000000000017941 */ /* 0x000fea0003800000 */
.L_x_157:
        /* <DEDUP_REMOVED lines=12> */
.L_x_160:
[----:B------:R-:W-:Y:S05]  /*6380*/  BSYNC B1 ;  /* 0x0000000000017941 */ /* 0x000fea0003800000 */
.L_x_159:
        /* <DEDUP_REMOVED lines=12> */
.L_x_162:
[----:B------:R-:W-:Y:S05]  /*6450*/  BSYNC B1 ;  /* 0x0000000000017941 */ /* 0x000fea0003800000 */
.L_x_161:
[----:B-----5:R-:W-:Y:S01]  /*6460*/  LOP3.LUT R15, R15, 0xff, RZ, 0xc0, !PT ;  /* 0x000000ff0f0f7812 */ /* 0x020fe200078ec0ff */
[----:B------:R-:W-:Y:S01]  /*6470*/  BSSY B1, `(.L_x_163) ;  /* 0x000000b000017945 */ /* 0x000fe20003800000 */
[----:B------:R-:W-:Y:S02]  /*6480*/  ISETP.LT.OR P4, PT, R27, 0x79, !P2 ;  /* 0x000000791b00780c */ /* 0x000fe40005781670 */
[----:B------:R-:W-:-:S05]  /*6490*/  F2FP.F16.E5M2.UNPACK_B R15, R15 ;  /* 0x0000000fff0f723e */ /* 0x000fca00020004ff */
[----:B0-2---:R-:W-:-:S05]  /*64a0*/  HADD2.F32 R6, -RZ, R15.H0_H0 ;  /* 0x2000000fff067230 */ /* 0x005fca0000004100 */
[----:B------:R-:W-:Y:S01]  /*64b0*/  FMUL R7, R6, R9 ;  /* 0x0000000906077220 */ /* 0x000fe20000400000 */
[----:B------:R-:W-:-:S03]  /*64c0*/  PRMT R6, RZ, 0x7610, R6 ;  /* 0x00007610ff067816 */ /* 0x000fc60000000006 */
[----:B------:R-:W-:-:S05]  /*64d0*/  FFMA R7, R14, R8, R7 ;  /* 0x000000080e077223 */ /* 0x000fca0000000007 */
[----:B------:R-:W-:-:S05]  /*64e0*/  F2FP.SATFINITE.E5M2.F32.PACK_AB_MERGE_C R7, RZ, R7, RZ ;  /* 0x00000007ff07723e */ /* 0x000fca00048060ff */
[----:B------:R0:W-:Y:S01]  /*64f0*/  @!P1 STG.E.U8 desc[UR16][R12.64+0x79], R7 ;  /* 0x000079070c009986 */ /* 0x0001e2000c101110 */
[----:B------:R-:W-:Y:S05]  /*6500*/  @P4 BRA `(.L_x_164) ;  /* 0x0000000000044947 */ /* 0x000fea0003800000 */
[----:B------:R2:W5:Y:S02]  /*6510*/  LDG.E.U8 R6, desc[UR16][R24.64+0x78] ;  /* 0x0000781018067981 */ /* 0x000564000c1e1100 */
.L_x_164:
[----:B------:R-:W-:Y:S05]  /*6520*/  BSYNC B1 ;  /* 0x0000000000017941 */ /* 0x000fea0003800000 */
.L_x_163:
[----:B-----5:R-:W-:Y:S01]  /*6530*/  LOP3.LUT R6, R6, 0xff, RZ, 0xc0, !PT ;  /* 0x000000ff06067812 */ /* 0x020fe200078ec0ff */
[----:B------:R-:W-:Y:S01]  /*6540*/  BSSY B1, `(.L_x_165) ;  /* 0x000000b000017945 */ /* 0x000fe20003800000 */
[----:B------:R-:W-:Y:S02]  /*6550*/  ISETP.LT.OR P2, PT, R27, 0x7a, !P2 ;  /* 0x0000007a1b00780c */ /* 0x000fe40005741670 */
[----:B------:R-:W-:-:S05]  /*6560*/  F2FP.F16.E5M2.UNPACK_B R6, R6 ;  /* 0x00000006ff06723e */ /* 0x000fca00020004ff */
[----:B------:R-:W-:-:S05]  /*6570*/  HADD2.F32 R6, -RZ, R6.H0_H0 ;  /* 0x20000006ff067230 */ /* 0x000fca0000004100 */
[----:B------:R-:W-:-:S04]  /*6580*/  FMUL R6, R6, R9 ;  /* 0x0000000906067220 */ /* 0x000fc80000400000 */
[----:B------:R-:W-:-:S05]  /*6590*/  FFMA R6, R17, R8, R6 ;  /* 0x0000000811067223 */ /* 0x000fca0000000006 */
[----:B0-----:R-:W-:Y:S02]  /*65a0*/  F2FP.SATFINITE.E5M2.F32.PACK_AB_MERGE_C R7, RZ, R6, RZ ;  /* 0x00000006ff07723e */ /* 0x001fe400048060ff */
[----:B------:R-:W-:-:S03]  /*65b0*/  PRMT R6, RZ, 0x7610, R6 ;  /* 0x00007610ff067816 */ /* 0x000fc60000000006 */
[----:B------:R0:W-:Y:S01]  /*65c0*/  @!P4 STG.E.U8 desc[UR16][R10.64+0x78], R7 ;  /* 0x000078070a00c986 */ /* 0x0001e2000c101110 */
[----:B------:R-:W-:Y:S05]  /*65d0*/  @P2 BRA `(.L_x_166) ;  /* 0x0000000000042947 */ /* 0x000fea0003800000 */
[----:B------:R0:W5:Y:S02]  /*65e0*/  LDG.E.U8 R6, desc[UR16][R24.64+0x79] ;  /* 0x0000791018067981 */ /* 0x000164000c1e1100 */
.L_x_166:
[----:B------:R-:W-:Y:S05]  /*65f0*/  BSYNC B1 ;  /* 0x0000000000017941 */ /* 0x000fea0003800000 */
.L_x_165:
[----:B------:R-:W-:Y:S05]  /*6600*/  @P2 BRA `(.L_x_167) ;  /* 0x0000001000282947 */ /* 0x000fea0003800000 */
[----:B-----5:R-:W-:-:S04]  /*6610*/  LOP3.LUT R6, R6, 0xff, RZ, 0xc0, !PT ;  /* 0x000000ff06067812 */ /* 0x020fc800078ec0ff */
[----:B------:R-:W-:-:S05]  /*6620*/  F2FP.F16.E5M2.UNPACK_B R6, R6 ;  /* 0x00000006ff06723e */ /* 0x000fca00020004ff */
[----:B------:R-:W-:-:S05]  /*6630*/  HADD2.F32 R6, -RZ, R6.H0_H0 ;  /* 0x20000006ff067230 */ /* 0x000fca0000004100 */
[----:B0-----:R-:W-:-:S04]  /*6640*/  FMUL R7, R6, R9 ;  /* 0x0000000906077220 */ /* 0x001fc80000400000 */
[----:B------:R-:W-:-:S05]  /*6650*/  FFMA R7, R16, R8, R7 ;  /* 0x0000000810077223 */ /* 0x000fca0000000007 */
[----:B------:R-:W-:-:S05]  /*6660*/  F2FP.SATFINITE.E5M2.F32.PACK_AB_MERGE_C R7, RZ, R7, RZ ;  /* 0x00000007ff07723e */ /* 0x000fca00048060ff */
[----:B------:R0:W-:Y:S01]  /*6670*/  STG.E.U8 desc[UR16][R10.64+0x79], R7 ;  /* 0x000079070a007986 */ /* 0x0001e2000c101110 */
[----:B------:R-:W-:Y:S05]  /*6680*/  BRA `(.L_x_167) ;  /* 0x0000001000087947 */ /* 0x000fea0003800000 */
.L_x_38:
[----:B------:R-:W-:Y:S01]  /*6690*/  ISETP.GE.AND P2, PT, R33, 0x1, PT ;  /* 0x000000012100780c */ /* 0x000fe20003f46270 */
[-C--:B--2---:R-:W-:Y:S01]  /*66a0*/  FMUL R141, R141, R8.reuse ;  /* 0x000000088d8d7220 */ /* 0x084fe20000400000 */
[-C--:B------:R-:W-:Y:S01]  /*66b0*/  FMUL R140, R140, R8.reuse ;  /* 0x000000088c8c7220 */ /* 0x080fe20000400000 */
[----:B------:R-:W-:Y:S01]  /*66c0*/  ISETP.GE.AND P1, PT, R33, 0x9, PT ;  /* 0x000000092100780c */ /* 0x000fe20003f26270 */
[-C--:B------:R-:W-:Y:S01]  /*66d0*/  FMUL R138, R138, R8.reuse ;  /* 0x000000088a8a7220 */ /* 0x080fe20000400000 */
[----:B------:R-:W-:Y:S01]  /*66e0*/  ISETP.LT.OR P5, PT, R27, 0x1, !P2 ;  /* 0x000000011b00780c */ /* 0x000fe200057a1670 */
[-C--:B------:R-:W-:Y:S01]  /*66f0*/  FMUL R139, R139, R8.reuse ;  /* 0x000000088b8b7220 */ /* 0x080fe20000400000 */
[----:B------:R-:W-:Y:S01]  /*6700*/  ISETP.LT.OR P4, PT, R27, 0x2, !P2 ;  /* 0x000000021b00780c */ /* 0x000fe20005781670 */
[-C--:B------:R-:W-:Y:S01]  /*6710*/  FMUL R137, R137, R8.reuse ;  /* 0x0000000889897220 */ /* 0x080fe20000400000 */
[----:B------:R-:W-:Y:S01]  /*6720*/  F2FP.SATFINITE.E5M2.F32.PACK_AB_MERGE_C R141, RZ, R141, RZ ;  /* 0x0000008dff8d723e */ /* 0x000fe200048060ff */
[----:B------:R-:W-:Y:S01]  /*6730*/  FMUL R136, R136, R8 ;  /* 0x0000000888887220 */ /* 0x000fe20000400000 */
[----:B------:R-:W-:Y:S01]  /*6740*/  F2FP.SATFINITE.E5M2.F32.PACK_AB_MERGE_C R7, RZ, R140, RZ ;  /* 0x0000008cff07723e */ /* 0x000fe200048060ff */
[-C--:B------:R-:W-:Y:S01]  /*6750*/  FMUL R135, R135, R8.reuse ;  /* 0x0000000887877220 */ /* 0x080fe20000400000 */
[C---:B------:R-:W-:Y:S01]  /*6760*/  ISETP.LT.OR P6, PT, R27.reuse, 0x9, !P2 ;  /* 0x000000091b00780c */ /* 0x040fe200057c1670 */
[----:B------:R-:W-:Y:S01]  /*6770*/  FMUL R134, R134, R8 ;  /* 0x0000000886867220 */ /* 0x000fe20000400000 */
[----:B------:R-:W-:Y:S01]  /*6780*/  F2FP.SATFINITE.E5M2.F32.PACK_AB_MERGE_C R25, RZ, R138, RZ ;  /* 0x0000008aff19723e */ /* 0x000fe200048060ff */
[-C--:B------:R-:W-:Y:S01]  /*6790*/  FMUL R132, R132, R8.reuse ;  /* 0x0000000884847220 */ /* 0x080fe20000400000 */
[----:B------:R-:W-:Y:S01]  /*67a0*/  F2FP.SATFINITE.E5M2.F32.PACK_AB_MERGE_C R139, RZ, R139, RZ ;  /* 0x0000008bff8b723e */ /* 0x000fe200048060ff */
[----:B------:R-:W-:Y:S01]  /*67b0*/  @!P5 STG.E.U8 desc[UR16][R12.64], R141 ;  /* 0x0000008d0c00d986 */ /* 0x000fe2000c101110 */
[----:B------:R-:W-:Y:S01]  /*67c0*/  ISETP.LT.OR P5, PT, R27, 0x2, !P1 ;  /* 0x000000021b00780c */ /* 0x000fe20004fa1670 */
[-C--:B------:R-:W-:Y:S01]  /*67d0*/  FMUL R133, R133, R8.reuse ;  /* 0x0000000885857220 */ /* 0x080fe20000400000 */
[----:B------:R-:W-:Y:S01]  /*67e0*/  F2FP.SATFINITE.E5M2.F32.PACK_AB_MERGE_C R137, RZ, R137, RZ ;  /* 0x00000089ff89723e */ /* 0x000fe200048060ff */
[----:B------:R0:W-:Y:S01]  /*67f0*/  @!P4 STG.E.U8 desc[UR16][R12.64+0x1], R7 ;  /* 0x000001070c00c986 */ /* 0x0001e2000c101110 */
[----:B------:R-:W-:Y:S01]  /*6800*/  ISETP.LT.OR P4, PT, R27, 0x1, !P1 ;  /* 0x000000011b00780c */ /* 0x000fe20004f81670 */
[-C--:B------:R-:W-:Y:S01]  /*6810*/  FMUL R131, R131, R8.reuse ;  /* 0x0000000883837220 */ /* 0x080fe20000400000 */
[----:B------:R-:W-:Y:S01]  /*6820*/  F2FP.SATFINITE.E5M2.F32.PACK_AB_MERGE_C R135, RZ, R135, RZ ;  /* 0x00000087ff87723e */ /* 0x000fe200048060ff */
[----:B------:R-:W-:Y:S01]  /*6830*/  FMUL R130, R130, R8 ;  /* 0x0000000882827220 */ /* 0x000fe20000400000 */
[----:B------:R-:W-:Y:S01]  /*6840*/  F2FP.SATFINITE.E5M2.F32.PACK_AB_MERGE_C R29, RZ, R134, RZ ;  /* 0x00000086ff1d723e */ /* 0x000fe200048060ff */
[-C--:B------:R-:W-:Y:S01]  /*6850*/  FMUL R129, R129, R8.reuse ;  /* 0x0000000881817220 */ /* 0x080fe20000400000 */
[----:B------:R-:W-:Y:S01]  /*6860*/  F2FP.SATFINITE.E5M2.F32.PACK_AB_MERGE_C R133, RZ, R133, RZ ;  /* 0x00000085ff85723e */ /* 0x000fe200048060ff */
[-C--:B------:R-:W-:Y:S01]  /*6870*/  FMUL R128, R128, R8.reuse ;  /* 0x0000000880807220 */ /* 0x080fe20000400000 */
[----:B------:R-:W-:Y:S01]  /*6880*/  F2FP.SATFINITE.E5M2.F32.PACK_AB_MERGE_C R131, RZ, R131, RZ ;  /* 0x00000083ff83723e */ /* 0x000fe200048060ff */
[----:B------:R1:W-:Y:S01]  /*6890*/  @!P5 STG.E.U8 desc[UR16][R10.64+0x1], R25 ;  /* 0x000001190a00d986 */ /* 0x0003e2000c101110 */
[C---:B------:R-:W-:Y:S01]  /*68a0*/  ISETP.LT.OR P5, PT, R27.reuse, 0xa, !P2 ;  /* 0x0000000a1b00780c */ /* 0x040fe200057a1670 */
[----:B------:R-:W-:Y:S01]  /*68b0*/  FMUL R126, R126, R8 ;  /* 0x000000087e7e7220 */ /* 0x000fe20000400000 */
[----:B0-----:R-:W-:Y:S01]  /*68c0*/  F2FP.SATFINITE.E5M2.F32.PACK_AB_MERGE_C R7, RZ, R136, RZ ;  /* 0x00000088ff07723e */ /* 0x001fe200048060ff */
[----:B------:R-:W-:Y:S01]  /*68d0*/  @!P4 STG.E.U8 desc[UR16][R10.64], R139 ;  /* 0x0000008b0a00c986 */ /* 0x000fe2000c101110 */
[----:B------:R-:W-:Y:S01]  /*68e0*/  ISETP.LT.OR P4, PT, R27, 0x9, !P1 ;  /* 0x000000091b00780c */ /* 0x000fe20004f81670 */
[-C--:B------:R-:W-:Y:S01]  /*68f0*/  FMUL R127, R127, R8.reuse ;  /* 0x000000087f7f7220 */ /* 0x080fe20000400000 */
[----:B------:R-:W-:Y:S01]  /*6900*/  F2FP.SATFINITE.E5M2.F32.PACK_AB_MERGE_C R129, RZ, R129, RZ ;  /* 0x00000081ff81723e */ /* 0x000fe200048060ff */
[----:B------:R-:W-:Y:S01]  /*6910*/  @!P6 STG.E.U8 desc[UR16][R12.64+0x8], R137 ;  /* 0x000008890c00e986 */ /* 0x000fe2000c101110 */
[----:B------:R-:W-:Y:S01]  /*6920*/  ISETP.LT.OR P6, PT, R27, 0xa, !P1 ;  /* 0x0000000a1b00780c */ /* 0x000fe20004fc1670 */
[-C--:B------:R-:W-:Y:S01]  /*6930*/  FMUL R125, R125, R8.reuse ;  /* 0x000000087d7d7220 */ /* 0x080fe20000400000 */
[----:B------:R-:W-:Y:S01]  /*6940*/  F2FP.SATFINITE.E5M2.F32.PACK_AB_MERGE_C R127, RZ, R127, RZ ;  /* 0x0000007fff7f723e */ /* 0x000fe200048060ff */
[----:B------:R-:W-:Y:S01]  /*6950*/  FMUL R124, R124, R8 ;  /* 0x000000087c7c7220 */ /* 0x000fe20000400000 */
[----:B-1----:R-:W-:Y:S01]  /*6960*/  F2FP.SATFINITE.E5M2.F32.PACK_AB_MERGE_C R25, RZ, R132, RZ ;  /* 0x00000084ff19723e */ /* 0x002fe200048060ff */
[----:B------:R0:W-:Y:S01]  /*6970*/  @!P5 STG.E.U8 desc[UR16][R12.64+0x9], R7 ;  /* 0x000009070c00d986 */ /* 0x0001e2000c101110 */
[----:B------:R-:W-:Y:S01]  /*6980*/  ISETP.LT.OR P5, PT, R27, 0x12, !P2 ;  /* 0x000000121b00780c */ /* 0x000fe200057a1670 */
[-C--:B------:R-:W-:Y:S01]  /*6990*/  FMUL R123, R123, R8.reuse ;  /* 0x000000087b7b7220 */ /* 0x080fe20000400000 */
[----:B------:R-:W-:Y:S01]  /*69a0*/  F2FP.SATFINITE.E5M2.F32.PACK_AB_MERGE_C R125, RZ, R125, RZ ;  /* 0x0000007dff7d723e */ /* 0x000fe200048060ff */
[----:B------:R-:W-:Y:S01]  /*69b0*/  @!P4 STG.E.U8 desc[UR16][R10.64+0x8], R135 ;  /* 0x000008870a00c986 */ /* 0x000fe2000c101110 */
[C---:B------:R-:W-:Y:S01]  /*69c0*/  ISETP.LT.OR P4, PT, R27.reuse, 0x11, !P2 ;  /* 0x000000111b00780c */ /* 0x040fe20005781670 */
[-C--:B------:R-:W-:Y:S01]  /*69d0*/  FMUL R122, R122, R8.reuse ;  /* 0x000000087a7a7220 */ /* 0x080fe20000400000 */
[----:B------:R-:W-:Y:S01]  /*69e0*/  F2FP.SATFINITE.E5M2.F32.PACK_AB_MERGE_C R123, RZ, R123, RZ ;  /* 0x0000007bff7b723e */ /* 0x000fe200048060ff */
[----:B------:R1:W-:Y:S01]  /*69f0*/  @!P6 STG.E.U8 desc[UR16][R10.64+0x9], R29 ;  /* 0x0000091d0a00e986 */ /* 0x0003e2000c101110 */
[----:B------:R-:W-:Y:S01]  /*6a00*/  ISETP.LT.OR P6, PT, R27, 0x11, !P1 ;  /* 0x000000111b00780c */ /* 0x000fe20004fc1670 */
[-C--:B------:R-:W-:Y:S01]  /*6a10*/  FMUL R120, R120, R8.reuse ;  /* 0x0000000878787220 */ /* 0x080fe20000400000 */
[----:B------:R-:W-:Y:S01]  /*6a20*/  FMUL R121, R121, R8 ;  /* 0x0000000879797220 */ /* 0x000fe20000400000 */
[----:B0-----:R-:W-:Y:S01]  /*6a30*/  F2FP.SATFINITE.E5M2.F32.PACK_AB_MERGE_C R7, RZ, R130, RZ ;  /* 0x00000082ff07723e */ /* 0x001fe200048060ff */
[-C--:B------:R-:W-:Y:S01]  /*6a40*/  FMUL R119, R119, R8.reuse ;  /* 0x0000000877777220 */ /* 0x080fe20000400000 */
[----:B------:R0:W-:Y:S01]  /*6a50*/  @!P5 STG.E.U8 desc[UR16][R12.64+0x11], R25 ;  /* 0x000011190c00d986 */ /* 0x0001e2000c101110 */
[C---:B------:R-:W-:Y:S01]  /*6a60*/  ISETP.LT.OR P5, PT, R27.reuse, 0x12, !P1 ;  /* 0x000000121b00780c */ /* 0x040fe20004fa1670 */
[-C--:B------:R-:W-:Y:S01]  /*6a70*/  FMUL R118, R118, R8.reuse ;  /* 0x0000000876767220 */ /* 0x080fe20000400000 */
[----:B------:R-:W-:Y:S01]  /*6a80*/  F2FP.SATFINITE.E5M2.F32.PACK_AB_MERGE_C R121, RZ, R121, RZ ;  /* 0x00000079ff79723e */ /* 0x000fe200048060ff */
[----:B------:R-:W-:Y:S01]  /*6a90*/  @!P4 STG.E.U8 desc[UR16][R12.64+0x10], R133 ;  /* 0x000010850c00c986 */ /* 0x000fe2000c101110 */
[----:B------:R-:W-:Y:S01]  /*6aa0*/  ISETP.LT.OR P4, PT, R27, 0x19, !P2 ;  /* 0x000000191b00780c */ /* 0x000fe20005781670 */
[----:B------:R-:W-:Y:S01]  /*6ab0*/  FMUL R117, R117, R8 ;  /* 0x0000000875757220 */ /* 0x000fe20000400000 */
[----:B-1----:R-:W-:Y:S01]  /*6ac0*/  F2FP.SATFINITE.E5M2.F32.PACK_AB_MERGE_C R29, RZ, R128, RZ ;  /* 0x00000080ff1d723e */ /* 0x002fe200048060ff */
[----:B------:R-:W-:Y:S01]  /*6ad0*/  @!P6 STG.E.U8 desc[UR16][R10.64+0x10], R131 ;  /* 0x000010830a00e986 */ /* 0x000fe2000c101110 */
[C---:B------:R-:W-:Y:S01]  /*6ae0*/  ISETP.LT.OR P6, PT, R27.reuse, 0x1a, !P2 ;  /* 0x0000001a1b00780c */ /* 0x040fe200057c1670 */
[-C--:B------:R-:W-:Y:S01]  /*6af0*/  FMUL R116, R116, R8.reuse ;  /* 0x0000000874747220 */ /* 0x080fe20000400000 */
[----:B------:R-:W-:Y:S01]  /*6b00*/  F2FP.SATFINITE.E5M2.F32.PACK_AB_MERGE_C R119, RZ, R119, RZ ;  /* 0x00000077ff77723e */ /* 0x000fe200048060ff */
[----:B------:R-:W-:Y:S01]  /*6b10*/  FMUL R114, R114, R8 ;  /* 0x0000000872727220 */ /* 0x000fe20000400000 */
[----:B0-----:R-:W-:Y:S01]  /*6b20*/  F2FP.SATFINITE.E5M2.F32.PACK_AB_MERGE_C R25, RZ, R126, RZ ;  /* 0x0000007eff19723e */ /* 0x001fe200048060ff */
[----:B------:R0:W-:Y:S01]  /*6b30*/  @!P5 STG.E.U8 desc[UR16][R10.64+0x11], R7 ;  /* 0x000011070a00d986 */ /* 0x0001e2000c101110 */
[----:B------:R-:W-:Y:S01]  /*6b40*/  ISETP.LT.OR P5, PT, R27, 0x1a, !P1 ;  /* 0x0000001a1b00780c */ /* 0x000fe20004fa1670 */
        /* <DEDUP_REMOVED lines=11> */
[----:B0-----:R-:W-:Y:S01]  /*6c00*/  F2FP.SATFINITE.E5M2.F32.PACK_AB_MERGE_C R7, RZ, R124, RZ ;  /* 0x0000007cff07723e */ /* 0x001fe200048060ff */
[----:B------:R0:W-:Y:S01]  /*6c10*/  @!P5 STG.E.U8 desc[UR16][R10.64+0x19], R25 ;  /* 0x000019190a00d986 */ /* 0x0001e2000c101110 */
[C---:B------:R-:W-:Y:S01]  /*6c20*/  ISETP.LT.OR P5, PT, R27.reuse, 0x22, !P2 ;  /* 0x000000221b00780c */ /* 0x040fe200057a1670 */
[-C--:B------:R-:W-:Y:S01]  /*6c30*/  FMUL R110, R110, R8.reuse ;  /* 0x000000086e6e7220 */ /* 0x080fe20000400000 */
[----:B------:R-:W-:Y:S01]  /*6c40*/  F2FP.SATFINITE.E5M2.F32.PACK_AB_MERGE_C R111, RZ, R111, RZ ;  /* 0x0000006fff6f723e */ /* 0x000fe200048060ff */
[----:B------:R-:W-:Y:S01]  /*6c50*/  @!P4 STG.E.U8 desc[UR16][R10.64+0x18], R127 ;  /* 0x0000187f0a00c986 */ /* 0x000fe2000c101110 */
[C---:B------:R-:W-:Y:S01]  /*6c60*/  ISETP.LT.OR P4, PT, R27.reuse, 0x21, !P1 ;  /* 0x000000211b00780c */ /* 0x040fe20004f81670 */
[----:B------:R-:W-:Y:S01]  /*6c70*/  FMUL R108, R108, R8 ;  /* 0x000000086c6c7220 */ /* 0x000fe20000400000 */
[----:B-1----:R-:W-:Y:S01]  /*6c80*/  F2FP.SATFINITE.E5M2.F32.PACK_AB_MERGE_C R29, RZ, R122, RZ ;  /* 0x0000007aff1d723e */ /* 0x002fe200048060ff */
[----:B------:R-:W-:Y:S01]  /*6c90*/  @!P6 STG.E.U8 desc[UR16][R12.64+0x20], R125 ;  /* 0x0000207d0c00e986 */ /* 0x000fe2000c101110 */
[----:B------:R-:W-:Y:S01]  /*6ca0*/  ISETP.LT.OR P6, PT, R27, 0x22, !P1 ;  /* 0x000000221b00780c */ /* 0x000fe20004fc1670 */
[-C--:B------:R-:W-:Y:S01]  /*6cb0*/  FMUL R109, R109, R8.reuse ;  /* 0x000000086d6d7220 */ /* 0x080fe20000400000 */
[----:B------:R-:W-:Y:S01]  /*6cc0*/  FMUL R107, R107, R8 ;  /* 0x000000086b6b7220 */ /* 0x000fe20000400000 */
[----:B0-----:R-:W-:Y:S01]  /*6cd0*/  F2FP.SATFINITE.E5M2.F32.PACK_AB_MERGE_C R25, RZ, R120, RZ ;  /* 0x00000078ff19723e */ /* 0x001fe200048060ff */
[-C--:B------:R-:W-:Y:S01]  /*6ce0*/  FMUL R106, R106, R8.reuse ;  /* 0x000000086a6a7220 */ /* 0x080fe20000400000 */
        /* <DEDUP_REMOVED lines=33> */
[----:B------:R-:W-:Y:S01]  /*6f00*/  ISETP.LT.OR P4, PT, R27, 0x31, !P1 ;  /* 0x000000311b00780c */ /* 0x000fe20004f81670 */
[-C--:B------:R-:W-:Y:S01]  /*6f10*/  FMUL R97, R97, R8.reuse ;  /* 0x0000000861617220 */ /* 0x080fe20000400000 */
[-C--:B------:R-:W-:Y:S01]  /*6f20*/  FMUL R95, R95, R8.reuse ;  /* 0x000000085f5f7220 */ /* 0x080fe20000400000 */
        /* <DEDUP_REMOVED lines=37> */
[-C--:B------:R-:W-:Y:S01]  /*7180*/  FMUL R19, R19, R8.reuse ;  /* 0x0000000813137220 */ /* 0x080fe20000400000 */
        /* <DEDUP_REMOVED lines=17> */
[----:B------:R-:W-:Y:S01]  /*72a0*/  F2FP.SATFINITE.E5M2.F32.PACK_AB_MERGE_C R15, RZ, R15, RZ ;  /* 0x0000000fff0f723e */ /* 0x000fe200048060ff */
[----:B------:R1:W-:Y:S01]  /*72b0*/  @!P6 STG.E.U8 desc[UR16][R12.64+0x49], R29 ;  /* 0x0000491d0c00e986 */ /* 0x0003e2000c101110 */
[----:B------:R-:W-:-:S02]  /*72c0*/  ISETP.LT.OR P6, PT, R27, 0x51, !P2 ;  /* 0x000000511b00780c */ /* 0x000fc400057c1670 */
[----:B------:R-:W-:Y:S02]  /*72d0*/  F2FP.SATFINITE.E5M2.F32.PACK_AB_MERGE_C R17, RZ, R17, RZ ;  /* 0x00000011ff11723e */ /* 0x000fe400048060ff */
[----:B0-----:R-:W-:Y:S01]  /*72e0*/  F2FP.SATFINITE.E5M2.F32.PACK_AB_MERGE_C R7, RZ, R100, RZ ;  /* 0x00000064ff07723e */ /* 0x001fe200048060ff */
[----:B------:R0:W-:Y:S01]  /*72f0*/  @!P5 STG.E.U8 desc[UR16][R10.64+0x49], R25 ;  /* 0x000049190a00d986 */ /* 0x0001e2000c101110 */
[----:B------:R-:W-:-:S03]  /*7300*/  ISETP.LT.OR P5, PT, R27, 0x52, !P2 ;  /* 0x000000521b00780c */ /* 0x000fc600057a1670 */
[----:B------:R-:W-:Y:S01]  /*7310*/  @!P4 STG.E.U8 desc[UR16][R10.64+0x48], R103 ;  /* 0x000048670a00c986 */ /* 0x000fe2000c101110 */
[C---:B------:R-:W-:Y:S02]  /*7320*/  ISETP.LT.OR P4, PT, R27.reuse, 0x51, !P1 ;  /* 0x000000511b00780c */ /* 0x040fe40004f81670 */
[----:B-1----:R-:W-:Y:S01]  /*7330*/  F2FP.SATFINITE.E5M2.F32.PACK_AB_MERGE_C R29, RZ, R98, RZ ;  /* 0x00000062ff1d723e */ /* 0x002fe200048060ff */
[----:B------:R-:W-:Y:S01]  /*7340*/  @!P6 STG.E.U8 desc[UR16][R12.64+0x50], R101 ;  /* 0x000050650c00e986 */ /* 0x000fe2000c101110 */
[----:B------:R-:W-:Y:S02]  /*7350*/  ISETP.LT.OR P6, PT, R27, 0x52, !P1 ;  /* 0x000000521b00780c */ /* 0x000fe40004fc1670 */
[----:B0-----:R-:W-:-:S03]  /*7360*/  F2FP.SATFINITE.E5M2.F32.PACK_AB_MERGE_C R25, RZ, R96, RZ ;  /* 0x00000060ff19723e */ /* 0x001fc600048060ff */
[----:B------:R0:W-:Y:S01]  /*7370*/  @!P5 STG.E.U8 desc[UR16][R12.64+0x51], R7 ;  /* 0x000051070c00d986 */ /* 0x0001e2000c101110 */
[----:B------:R-:W-:-:S03]  /*7380*/  ISETP.LT.OR P5, PT, R27, 0x5a, !P2 ;  /* 0x0000005a1b00780c */ /* 0x000fc600057a1670 */
[----:B------:R-:W-:Y:S01]  /*7390*/  @!P4 STG.E.U8 desc[UR16][R10.64+0x50], R99 ;  /* 0x000050630a00c986 */ /* 0x000fe2000c101110 */
[----:B------:R-:W-:-:S03]  /*73a0*/  ISETP.LT.OR P4, PT, R27, 0x59, !P2 ;  /* 0x000000591b00780c */ /* 0x000fc60005781670 */
[----:B------:R1:W-:Y:S01]  /*73b0*/  @!P6 STG.E.U8 desc[UR16][R10.64+0x51], R29 ;  /* 0x0000511d0a00e986 */ /* 0x0003e2000c101110 */
[----:B------:R-:W-:Y:S02]  /*73c0*/  ISETP.LT.OR P6, PT, R27, 0x59, !P1 ;  /* 0x000000591b00780c */ /* 0x000fe40004fc1670 */
[----:B0-----:R-:W-:-:S03]  /*73d0*/  F2FP.SATFINITE.E5M2.F32.PACK_AB_MERGE_C R7, RZ, R94, RZ ;  /* 0x0000005eff07723e */ /* 0x001fc600048060ff */
        /* <DEDUP_REMOVED lines=27> */
[----:B------:R-:W-:Y:S01]  /*7590*/  @!P6 STG.E.U8 desc[UR16][R10.64+0x69], R29 ;  /* 0x0000691d0a00e986 */ /* 0x000fe2000c101110 */
[----:B------:R-:W-:Y:S02]  /*75a0*/  ISETP.LT.OR P6, PT, R27, 0x71, !P1 ;  /* 0x000000711b00780c */ /* 0x000fe40004fc1670 */
[----:B0-----:R-:W-:-:S03]  /*75b0*/  F2FP.SATFINITE.E5M2.F32.PACK_AB_MERGE_C R7, RZ, R18, RZ ;  /* 0x00000012ff07723e */ /* 0x001fc600048060ff */
[----:B------:R-:W-:Y:S01]  /*75c0*/  @!P5 STG.E.U8 desc[UR16][R12.64+0x71], R25 ;  /* 0x000071190c00d986 */ /* 0x000fe2000c101110 */
[C---:B------:R-:W-:Y:S02]  /*75d0*/  ISETP.LT.OR P5, PT, R27.reuse, 0x79, !P2 ;  /* 0x000000791b00780c */ /* 0x040fe400057a1670 */
[C---:B------:R-:W-:Y:S01]  /*75e0*/  ISETP.LT.OR P2, PT, R27.reuse, 0x7a, !P2 ;  /* 0x0000007a1b00780c */ /* 0x040fe20005741670 */
[----:B------:R0:W-:Y:S01]  /*75f0*/  @!P4 STG.E.U8 desc[UR16][R12.64+0x70], R21 ;  /* 0x000070150c00c986 */ /* 0x0001e2000c101110 */
[----:B------:R-:W-:-:S03]  /*7600*/  ISETP.LT.OR P4, PT, R27, 0x72, !P1 ;  /* 0x000000721b00780c */ /* 0x000fc60004f81670 */
[----:B------:R1:W-:Y:S01]  /*7610*/  @!P6 STG.E.U8 desc[UR16][R10.64+0x70], R19 ;  /* 0x000070130a00e986 */ /* 0x0003e2000c101110 */
[C---:B------:R-:W-:Y:S02]  /*7620*/  ISETP.LT.OR P6, PT, R27.reuse, 0x79, !P1 ;  /* 0x000000791b00780c */ /* 0x040fe40004fc1670 */
[----:B------:R-:W-:Y:S02]  /*7630*/  ISETP.LT.OR P1, PT, R27, 0x7a, !P1 ;  /* 0x0000007a1b00780c */ /* 0x000fe40004f21670 */
[----:B0-----:R-:W-:-:S05]  /*7640*/  F2FP.SATFINITE.E5M2.F32.PACK_AB_MERGE_C R21, RZ, R16, RZ ;  /* 0x00000010ff15723e */ /* 0x001fca00048060ff */
[----:B------:R0:W-:Y:S01]  /*7650*/  @!P4 STG.E.U8 desc[UR16][R10.64+0x71], R7 ;  /* 0x000071070a00c986 */ /* 0x0001e2000c101110 */
[----:B-1----:R-:W-:-:S03]  /*7660*/  F2FP.SATFINITE.E5M2.F32.PACK_AB_MERGE_C R19, RZ, R14, RZ ;  /* 0x0000000eff13723e */ /* 0x002fc600048060ff */
[----:B------:R0:W-:Y:S04]  /*7670*/  @!P5 STG.E.U8 desc[UR16][R12.64+0x78], R15 ;  /* 0x0000780f0c00d986 */ /* 0x0001e8000c101110 */
[----:B------:R0:W-:Y:S04]  /*7680*/  @!P2 STG.E.U8 desc[UR16][R12.64+0x79], R19 ;  /* 0x000079130c00a986 */ /* 0x0001e8000c101110 */
[----:B------:R0:W-:Y:S04]  /*7690*/  @!P6 STG.E.U8 desc[UR16][R10.64+0x78], R17 ;  /* 0x000078110a00e986 */ /* 0x0001e8000c101110 */
[----:B------:R0:W-:Y:S02]  /*76a0*/  @!P1 STG.E.U8 desc[UR16][R10.64+0x79], R21 ;  /* 0x000079150a009986 */ /* 0x0001e4000c101110 */
.L_x_167:
[----:B------:R-:W-:Y:S05]  /*76b0*/  BSYNC B0 ;  /* 0x0000000000007941 */ /* 0x000fea0003800000 */
.L_x_37:
[----:B------:R-:W-:Y:S01]  /*76c0*/  ULDC UR6, c[0x0][0xc] ;  /* 0x0000030000067ab9 */ /* 0x000fe20000000800 */
[----:B------:R-:W-:Y:S01]  /*76d0*/  ULDC UR7, c[0x0][0x10] ;  /* 0x0000040000077ab9 */ /* 0x000fe20000000800 */
[----:B0-----:R-:W0:Y:S01]  /*76e0*/  LDC R7, c[0x0][0x14] ;  /* 0x00000500ff077b82 */ /* 0x001e220000000800 */
[----:B------:R-:W-:Y:S01]  /*76f0*/  UIMAD.WIDE.U32 UR6, UR6, UR7, URZ ;  /* 0x00000007060672a5 */ /* 0x000fe2000f8e003f */
[----:B----4-:R-:W-:Y:S02]  /*7700*/  IMAD.MOV.U32 R10, RZ, RZ, -0x1 ;  /* 0xffffffffff0a7424 */ /* 0x010fe400078e00ff */
[----:B-----5:R-:W-:-:S03]  /*7710*/  IMAD.MOV.U32 R6, RZ, RZ, -0x1 ;  /* 0xffffffffff067424 */ /* 0x020fc600078e00ff */
[----:B0-----:R-:W-:-:S04]  /*7720*/  IMAD.WIDE.U32 R2, R7, UR6, R2 ;  /* 0x0000000607027c25 */ /* 0x001fc8000f8e0002 */
[----:B------:R-:W-:Y:S01]  /*7730*/  IMAD R7, R7, UR7, RZ ;  /* 0x0000000707077c24 */ /* 0x000fe2000f8e02ff */
[----:B------:R-:W-:Y:S02]  /*7740*/  ULDC.64 UR6, c[0x0][0x650] ;  /* 0x0001940000067ab9 */ /* 0x000fe40000000a00 */
[----:B------:R-:W-:Y:S01]  /*7750*/  ISETP.GE.U32.AND P1, PT, R2, UR6, PT ;  /* 0x0000000602007c0c */ /* 0x000fe2000bf26070 */
[--C-:B------:R-:W-:Y:S01]  /*7760*/  IMAD.IADD R3, R3, 0x1, R7.reuse ;  /* 0x0000000103037824 */ /* 0x100fe200078e0207 */
[----:B------:R-:W-:-:S04]  /*7770*/  PRMT R7, RZ, 0x7610, R7 ;  /* 0x00007610ff077816 */ /* 0x000fc80000000007 */
[----:B------:R-:W-:-:S13]  /*7780*/  ISETP.GE.U32.AND.EX P1, PT, R3, UR7, PT, P1 ;  /* 0x0000000703007c0c */ /* 0x000fda000bf26110 */
[----:B------:R-:W-:Y:S05]  /*7790*/  @P1 BRA `(.L_x_168) ;  /* 0x0000000400601947 */ /* 0x000fea0003800000 */
[----:B------:R-:W0:Y:S01]  /*77a0*/  S2R R20, SR_CTAID.X ;  /* 0x0000000000147919 */ /* 0x000e220000002500 */
[----:B------:R-:W4:Y:S01]  /*77b0*/  LDC.64 R14, c[0x0][0x628] ;  /* 0x00018a00ff0e7b82 */ /* 0x000f220000000a00 */
[----:B------:R-:W-:Y:S01]  /*77c0*/  ULDC UR6, c[0x0][0x150] ;  /* 0x0000540000067ab9 */ /* 0x000fe20000000800 */
[----:B-1----:R-:W-:Y:S01]  /*77d0*/  IMAD.MOV.U32 R12, RZ, RZ, R2 ;  /* 0x000000ffff0c7224 */ /* 0x002fe200078e0002 */
[----:B------:R-:W1:Y:S01]  /*77e0*/  S2R R22, SR_CTAID.Y ;  /* 0x0000000000167919 */ /* 0x000e620000002600 */
[----:B------:R-:W-:-:S04]  /*77f0*/  IMAD.MOV.U32 R13, RZ, RZ, R3 ;  /* 0x000000ffff0d7224 */ /* 0x000fc800078e0003 */
[----:B------:R-:W1:Y:S08]  /*7800*/  LDC R23, c[0x0][0x144] ;  /* 0x00005100ff177b82 */ /* 0x000e700000000800 */
[----:B------:R-:W1:Y:S08]  /*7810*/  LDC R16, c[0x0][0x630] ;  /* 0x00018c00ff107b82 */ /* 0x000e700000000800 */
[----:B------:R-:W1:Y:S01]  /*7820*/  LDC.64 R18, c[0x0][0x620] ;  /* 0x00018800ff127b82 */ /* 0x000e620000000a00 */
[----:B----4-:R-:W-:-:S04]  /*7830*/  ISETP.NE.U32.AND P1, PT, R14, RZ, PT ;  /* 0x000000ff0e00720c */ /* 0x010fc80003f25070 */
[----:B------:R-:W-:Y:S02]  /*7840*/  ISETP.NE.AND.EX P1, PT, R15, RZ, PT, P1 ;  /* 0x000000ff0f00720c */ /* 0x000fe40003f25310 */
[----:B0-----:R-:W-:-:S05]  /*7850*/  I2FP.F32.U32 R6, R20 ;  /* 0x0000001400067245 */ /* 0x001fca0000201000 */
[----:B------:R-:W-:-:S04]  /*7860*/  FMUL R6, R6, UR6 ;  /* 0x0000000606067c20 */ /* 0x000fc80008400000 */
[----:B------:R0:W4:Y:S02]  /*7870*/  F2I.U32.TRUNC.NTZ R21, R6 ;  /* 0x0000000600157305 */ /* 0x000124000020f000 */
[----:B------:R-:W-:Y:S05]  /*7880*/  @!P1 BRA `(.L_x_169) ;  /* 0x0000000000289947 */ /* 0x000fea0003800000 */
[----:B------:R-:W5:Y:S02]  /*7890*/  LDC R7, c[0x0][0x634] ;  /* 0x00018d00ff077b82 */ /* 0x000f640000000800 */
[----:B-----5:R-:W-:-:S05]  /*78a0*/  IADD3 R13, P1, R2, R7, RZ ;  /* 0x00000007020d7210 */ /* 0x020fca0007f3e0ff */
[----:B------:R-:W-:-:S04]  /*78b0*/  IMAD.X R17, RZ, RZ, R3, P1 ;  /* 0x000000ffff117224 */ /* 0x000fc800008e0603 */
[----:B0-----:R-:W-:-:S04]  /*78c0*/  IMAD.WIDE.U32 R6, R17, R14, RZ ;  /* 0x0000000e11067225 */ /* 0x001fc800078e00ff */
[----:B------:R-:W-:-:S04]  /*78d0*/  IMAD.WIDE.U32 R10, P1, R13, R15, R6 ;  /* 0x0000000f0d0a7225 */ /* 0x000fc80007820006 */
[----:B------:R-:W-:-:S04]  /*78e0*/  IMAD.WIDE.U32 R6, R13, R14, RZ ;  /* 0x0000000e0d067225 */ /* 0x000fc800078e00ff */
[----:B------:R-:W-:Y:S01]  /*78f0*/  IMAD.X R13, RZ, RZ, RZ, P1 ;  /* 0x000000ffff0d7224 */ /* 0x000fe200008e06ff */
[----:B------:R-:W-:Y:S01]  /*7900*/  IADD3 RZ, P1, R7, R10, RZ ;  /* 0x0000000a07ff7210 */ /* 0x000fe20007f3e0ff */
[----:B------:R-:W-:-:S04]  /*7910*/  IMAD.MOV.U32 R12, RZ, RZ, R11 ;  /* 0x000000ffff0c7224 */ /* 0x000fc800078e000b */
[----:B------:R-:W-:-:S08]  /*7920*/  IMAD.WIDE.U32.X R12, R17, R15, R12, P1 ;  /* 0x0000000f110c7225 */ /* 0x000fd000008e040c */
.L_x_169:
[----:B------:R-:W5:Y:S01]  /*7930*/  LDC.64 R28, c[0x0][0x640] ;  /* 0x00019000ff1c7b82 */ /* 0x000f620000000a00 */
[-C--:B-1----:R-:W-:Y:S01]  /*7940*/  SHF.R.U64 R17, R12, R16.reuse, R13 ;  /* 0x000000100c117219 */ /* 0x082fe2000000120d */
[----:B----4-:R-:W-:Y:S01]  /*7950*/  IMAD.MOV R21, RZ, RZ, -R21 ;  /* 0x000000ffff157224 */ /* 0x010fe200078e0a15 */
[----:B0-----:R-:W-:Y:S01]  /*7960*/  SHF.R.U32.HI R6, RZ, R16, R13 ;  /* 0x00000010ff067219 */ /* 0x001fe2000001160d */
[----:B------:R-:W-:Y:S01]  /*7970*/  ULDC UR6, c[0x0][0x154] ;  /* 0x0000550000067ab9 */ /* 0x000fe20000000800 */
[----:B------:R-:W-:Y:S01]  /*7980*/  IADD3 R11, P1, RZ, -R17, RZ ;  /* 0x80000011ff0b7210 */ /* 0x000fe20007f3e0ff */
[----:B------:R-:W-:Y:S02]  /*7990*/  IMAD R23, R23, R21, R20 ;  /* 0x0000001517177224 */ /* 0x000fe400078e0214 */
[----:B------:R-:W0:Y:S01]  /*79a0*/  LDC R12, c[0x0][0x618] ;  /* 0x00018600ff0c7b82 */ /* 0x000e220000000800 */
[----:B------:R-:W-:Y:S02]  /*79b0*/  IMAD.MOV.U32 R13, RZ, RZ, 0x1 ;  /* 0x00000001ff0d7424 */ /* 0x000fe400078e00ff */
[----:B------:R-:W-:-:S04]  /*79c0*/  IMAD.X R7, RZ, RZ, ~R6, P1 ;  /* 0x000000ffff077224 */ /* 0x000fc800008e0e06 */
[-C--:B------:R-:W-:Y:S01]  /*79d0*/  IMAD R10, R7, R18.reuse, RZ ;  /* 0x00000012070a7224 */ /* 0x080fe200078e02ff */
[----:B--23--:R-:W1:Y:S01]  /*79e0*/  LDC R24, c[0x0][0x608] ;  /* 0x00018200ff187b82 */ /* 0x00ce620000000800 */
[----:B------:R-:W-:-:S04]  /*79f0*/  IMAD.WIDE.U32 R6, R11, R18, R2 ;  /* 0x000000120b067225 */ /* 0x000fc800078e0002 */
[----:B------:R-:W-:Y:S01]  /*7a00*/  IMAD R11, R11, R19, R10 ;  /* 0x000000130b0b7224 */ /* 0x000fe200078e020a */
[----:B------:R-:W-:Y:S02]  /*7a10*/  I2FP.F32.U32 R10, R22 ;  /* 0x00000016000a7245 */ /* 0x000fe40000201000 */
[----:B------:R-:W2:Y:S01]  /*7a20*/  LDC R26, c[0x0][0x658] ;  /* 0x00019600ff1a7b82 */ /* 0x000ea20000000800 */
[----:B------:R-:W-:Y:S01]  /*7a30*/  IMAD.IADD R7, R7, 0x1, R11 ;  /* 0x0000000107077824 */ /* 0x000fe200078e020b */
[----:B-----5:R-:W-:Y:S01]  /*7a40*/  ISETP.NE.U32.AND P1, PT, R28, RZ, PT ;  /* 0x000000ff1c00720c */ /* 0x020fe20003f25070 */
[----:B------:R-:W-:Y:S01]  /*7a50*/  FMUL R10, R10, UR6 ;  /* 0x000000060a0a7c20 */ /* 0x000fe20008400000 */
[----:B------:R-:W-:Y:S02]  /*7a60*/  IMAD.MOV.U32 R11, RZ, RZ, -0x1 ;  /* 0xffffffffff0b7424 */ /* 0x000fe400078e00ff */
[----:B------:R-:W-:Y:S01]  /*7a70*/  ISETP.NE.AND.EX P1, PT, R29, RZ, PT, P1 ;  /* 0x000000ff1d00720c */ /* 0x000fe20003f25310 */
[----:B------:R3:W4:Y:S01]  /*7a80*/  F2I.U32.TRUNC.NTZ R19, R10 ;  /* 0x0000000a00137305 */ /* 0x000722000020f000 */
[----:B------:R-:W3:Y:S01]  /*7a90*/  LDC R21, c[0x0][0x148] ;  /* 0x00005200ff157b82 */ /* 0x000ee20000000800 */
[----:B0-----:R-:W-:-:S02]  /*7aa0*/  SHF.R.U64 R16, R6, R12, R7 ;  /* 0x0000000c06107219 */ /* 0x001fc40000001207 */
[----:B------:R-:W-:-:S05]  /*7ab0*/  SHF.R.U32.HI R7, RZ, R12, R7 ;  /* 0x0000000cff077219 */ /* 0x000fca0000011607 */
[----:B------:R-:W0:Y:S01]  /*7ac0*/  LDC R20, c[0x0][0x600] ;  /* 0x00018000ff147b82 */ /* 0x000e220000000800 */
[-CC-:B-1----:R-:W-:Y:S02]  /*7ad0*/  SHF.R.U64 R14, R16, R24.reuse, R7.reuse ;  /* 0x00000018100e7219 */ /* 0x182fe40000001207 */
[----:B------:R-:W-:-:S05]  /*7ae0*/  SHF.R.U32.HI R7, RZ, R24, R7 ;  /* 0x00000018ff077219 */ /* 0x000fca0000011607 */
[----:B------:R-:W1:Y:S01]  /*7af0*/  LDC R27, c[0x0][0x648] ;  /* 0x00019200ff1b7b82 */ /* 0x000e620000000800 */
[-CC-:B--2---:R-:W-:Y:S02]  /*7b00*/  SHF.R.U64 R18, R14, R26.reuse, R7.reuse ;  /* 0x0000001a0e127219 */ /* 0x184fe40000001207 */
[-C--:B------:R-:W-:Y:S02]  /*7b10*/  SHF.L.U32 R11, R11, R26.reuse, RZ ;  /* 0x0000001a0b0b7219 */ /* 0x080fe400000006ff */
[-C--:B------:R-:W-:Y:S01]  /*7b20*/  SHF.R.U32.HI R7, RZ, R26.reuse, R7 ;  /* 0x0000001aff077219 */ /* 0x080fe20000011607 */
[----:B------:R-:W-:Y:S01]  /*7b30*/  IMAD.MOV.U32 R6, RZ, RZ, R18 ;  /* 0x000000ffff067224 */ /* 0x000fe200078e0012 */
[----:B------:R-:W-:Y:S01]  /*7b40*/  SHF.L.U32 R26, R13, R26, RZ ;  /* 0x0000001a0d1a7219 */ /* 0x000fe200000006ff */
[----:B------:R-:W2:Y:S01]  /*7b50*/  LDC R30, c[0x0][0x638] ;  /* 0x00018e00ff1e7b82 */ /* 0x000ea20000000800 */
[----:B------:R-:W-:-:S07]  /*7b60*/  LOP3.LUT R25, RZ, R11, RZ, 0x33, !PT ;  /* 0x0000000bff197212 */ /* 0x000fce00078e33ff */
[----:B------:R-:W0:Y:S01]  /*7b70*/  LDC R31, c[0x0][0x610] ;  /* 0x00018400ff1f7b82 */ /* 0x000e220000000800 */
[----:B----4-:R-:W-:Y:S05]  /*7b80*/  @!P1 BRA `(.L_x_170) ;  /* 0x0000000000289947 */ /* 0x010fea0003800000 */
[----:B------:R-:W4:Y:S02]  /*7b90*/  LDC R13, c[0x0][0x64c] ;  /* 0x00019300ff0d7b82 */ /* 0x000f240000000800 */
[----:B----4-:R-:W-:-:S05]  /*7ba0*/  IADD3 R13, P1, R18, R13, RZ ;  /* 0x0000000d120d7210 */ /* 0x010fca0007f3e0ff */
[----:B------:R-:W-:-:S04]  /*7bb0*/  IMAD.X R15, RZ, RZ, R7, P1 ;  /* 0x000000ffff0f7224 */ /* 0x000fc800008e0607 */
[----:B------:R-:W-:-:S04]  /*7bc0*/  IMAD.WIDE.U32 R6, R15, R28, RZ ;  /* 0x0000001c0f067225 */ /* 0x000fc800078e00ff */
[----:B---3--:R-:W-:-:S04]  /*7bd0*/  IMAD.WIDE.U32 R10, P1, R13, R29, R6 ;  /* 0x0000001d0d0a7225 */ /* 0x008fc80007820006 */
[----:B------:R-:W-:-:S04]  /*7be0*/  IMAD.WIDE.U32 R6, R13, R28, RZ ;  /* 0x0000001c0d067225 */ /* 0x000fc800078e00ff */
[----:B------:R-:W-:Y:S01]  /*7bf0*/  IMAD.X R13, RZ, RZ, RZ, P1 ;  /* 0x000000ffff0d7224 */ /* 0x000fe200008e06ff */
[----:B------:R-:W-:Y:S01]  /*7c00*/  IADD3 RZ, P1, R7, R10, RZ ;  /* 0x0000000a07ff7210 */ /* 0x000fe20007f3e0ff */
[----:B------:R-:W-:-:S04]  /*7c10*/  IMAD.MOV.U32 R12, RZ, RZ, R11 ;  /* 0x000000ffff0c7224 */ /* 0x000fc800078e000b */
[----:B------:R-:W-:-:S08]  /*7c20*/  IMAD.WIDE.U32.X R6, R15, R29, R12, P1 ;  /* 0x0000001d0f067225 */ /* 0x000fd000008e040c */
.L_x_170:
[----:B-1----:R-:W-:Y:S01]  /*7c30*/  SHF.R.U64 R6, R6, R27, R7 ;  /* 0x0000001b06067219 */ /* 0x002fe20000001207 */
[----:B0-----:R-:W-:Y:S01]  /*7c40*/  VIADD R13, R20, 0xffffffff ;  /* 0xffffffff140d7836 */ /* 0x001fe20000000000 */
[----:B------:R-:W-:Y:S01]  /*7c50*/  LOP3.LUT R11, R14, R25, RZ, 0xc0, !PT ;  /* 0x000000190e0b7212 */ /* 0x000fe200078ec0ff */
[----:B------:R-:W-:Y:S02]  /*7c60*/  IMAD.MOV R19, RZ, RZ, -R19 ;  /* 0x000000ffff137224 */ /* 0x000fe400078e0a13 */
[----:B------:R-:W-:Y:S02]  /*7c70*/  IMAD.MOV R7, RZ, RZ, -R6 ;  /* 0x000000ffff077224 */ /* 0x000fe400078e0a06 */
[----:B------:R-:W-:Y:S01]  /*7c80*/  IMAD R26, R26, R6, R11 ;  /* 0x000000061a1a7224 */ /* 0x000fe200078e020b */
[----:B------:R-:W-:Y:S01]  /*7c90*/  LOP3.LUT R11, R16, R13, RZ, 0xc0, !PT ;  /* 0x0000000d100b7212 */ /* 0x000fe200078ec0ff */
[----:B---3--:R-:W-:Y:S02]  /*7ca0*/  @P3 IMAD R23, R21, R19, R22 ;  /* 0x0000001315173224 */ /* 0x008fe400078e0216 */
[----:B--2---:R-:W-:-:S02]  /*7cb0*/  IMAD R6, R7, R30, R18 ;  /* 0x0000001e07067224 */ /* 0x004fc400078e0212 */
[----:B------:R-:W-:Y:S02]  /*7cc0*/  IMAD R26, R26, R31, R23 ;  /* 0x0000001f1a1a7224 */ /* 0x000fe400078e0217 */
[----:B------:R-:W-:Y:S02]  /*7cd0*/  IMAD R11, R6, R20, R11 ;  /* 0x00000014060b7224 */ /* 0x000fe400078e020b */
[----:B------:R-:W-:Y:S02]  /*7ce0*/  IMAD.MOV.U32 R7, RZ, RZ, 0x1 ;  /* 0x00000001ff077424 */ /* 0x000fe400078e00ff */
[----:B------:R-:W-:Y:S01]  /*7cf0*/  IMAD.MOV.U32 R6, RZ, RZ, R17 ;  /* 0x000000ffff067224 */ /* 0x000fe200078e0011 */
[----:B------:R-:W-:Y:S02]  /*7d00*/  SEL R10, R11, R26, !P3 ;  /* 0x0000001a0b0a7207 */ /* 0x000fe40005800000 */
[----:B------:R-:W-:-:S07]  /*7d10*/  SEL R26, R26, R11, !P3 ;  /* 0x0000000b1a1a7207 */ /* 0x000fce0005800000 */
.L_x_168:
[----:B------:R-:W-:Y:S01]  /*7d20*/  LOP3.LUT P1, RZ, R7, 0xff, RZ, 0xc0, !PT ;  /* 0x000000ff07ff7812 */ /* 0x000fe2000782c0ff */
[----:B------:R-:W-:-:S12]  /*7d30*/  IMAD.MOV.U32 R7, RZ, RZ, R26 ;  /* 0x000000ffff077224 */ /* 0x000fd800078e001a */
[----:B------:R-:W-:Y:S05]  /*7d40*/  @P1 BRA `(.L_x_171) ;  /* 0xffffff9000f81947 */ /* 0x000fea000383ffff */
[----:B------:R-:W-:Y:S05]  /*7d50*/  EXIT ;  /* 0x000000000000794d */ /* 0x000fea0003800000 */
.L_x_7:
[----:B0-----:R-:W-:Y:S01]  /*7d60*/  ULDC.64 UR4, c[0x0][0x650] ;  /* 0x0001940000047ab9 */ /* 0x001fe20000000a00 */
        /* <DEDUP_REMOVED lines=25> */
.L_x_173:
[----:B------:R-:W0:Y:S01]  /*7f00*/  LDC.64 R28, c[0x0][0x640] ;  /* 0x00019000ff1c7b82 */ /* 0x000e220000000a00 */
[-CC-:B------:R-:W-:Y:S01]  /*7f10*/  SHF.R.U64 R21, R16, R10.reuse, R17.reuse ;  /* 0x0000000a10157219 */ /* 0x180fe20000001211 */
[----:B------:R-:W-:Y:S01]  /*7f20*/  IMAD.MOV.U32 R27, RZ, RZ, 0x1 ;  /* 0x00000001ff1b7424 */ /* 0x000fe200078e00ff */
[----:B------:R-:W-:Y:S02]  /*7f30*/  SHF.R.U32.HI R5, RZ, R10, R17 ;  /* 0x0000000aff057219 */ /* 0x000fe40000011611 */
[----:B------:R-:W-:-:S03]  /*7f40*/  IADD3 R7, P0, RZ, -R21, RZ ;  /* 0x80000015ff077210 */ /* 0x000fc60007f1e0ff */
[----:B------:R-:W1:Y:S02]  /*7f50*/  LDC R14, c[0x0][0x618] ;  /* 0x00018600ff0e7b82 */ /* 0x000e640000000800 */
[----:B------:R-:W-:Y:S02]  /*7f60*/  IMAD.X R5, RZ, RZ, ~R5, P0 ;  /* 0x000000ffff057224 */ /* 0x000fe400000e0e05 */
[----:B------:R-:W-:-:S04]  /*7f70*/  IMAD.WIDE.U32 R12, R7, R24, R2 ;  /* 0x00000018070c7225 */ /* 0x000fc800078e0002 */
[----:B------:R-:W2:Y:S01]  /*7f80*/  LDC R16, c[0x0][0x608] ;  /* 0x00018200ff107b82 */ /* 0x000ea20000000800 */
[----:B------:R-:W-:-:S04]  /*7f90*/  IMAD R10, R5, R24, RZ ;  /* 0x00000018050a7224 */ /* 0x000fc800078e02ff */
[----:B------:R-:W-:Y:S02]  /*7fa0*/  IMAD R5, R7, R25, R10 ;  /* 0x0000001907057224 */ /* 0x000fe400078e020a */
[----:B------:R-:W-:Y:S01]  /*7fb0*/  IMAD.MOV.U32 R7, RZ, RZ, -0x1 ;  /* 0xffffffffff077424 */ /* 0x000fe200078e00ff */
[----:B------:R-:W3:Y:S01]  /*7fc0*/  LDC R26, c[0x0][0x658] ;  /* 0x00019600ff1a7b82 */ /* 0x000ee20000000800 */
[----:B------:R-:W-:Y:S01]  /*7fd0*/  IMAD.IADD R5, R13, 0x1, R5 ;  /* 0x000000010d057824 */ /* 0x000fe200078e0205 */
[----:B0-----:R-:W-:-:S04]  /*7fe0*/  ISETP.NE.U32.AND P0, PT, R28, RZ, PT ;  /* 0x000000ff1c00720c */ /* 0x001fc80003f05070 */
        /* <DEDUP_REMOVED lines=8> */
[-CC-:B---3--:R-:W-:Y:S02]  /*8070*/  SHF.R.U64 R24, R22, R26.reuse, R5.reuse ;  /* 0x0000001a16187219 */ /* 0x188fe40000001205 */
[-C--:B------:R-:W-:Y:S02]  /*8080*/  SHF.L.U32 R7, R7, R26.reuse, RZ ;  /* 0x0000001a07077219 */ /* 0x080fe400000006ff */
[----:B------:R-:W-:Y:S01]  /*8090*/  SHF.R.U32.HI R13, RZ, R26, R5 ;  /* 0x0000001aff0d7219 */ /* 0x000fe20000011605 */
[----:B------:R-:W-:Y:S01]  /*80a0*/  IMAD.MOV.U32 R12, RZ, RZ, R24 ;  /* 0x000000ffff0c7224 */ /* 0x000fe200078e0018 */
[----:B------:R-:W-:Y:S01]  /*80b0*/  LOP3.LUT R31, RZ, R7, RZ, 0x33, !PT ;  /* 0x00000007ff1f7212 */ /* 0x000fe200078e33ff */
[----:B------:R-:W3:Y:S01]  /*80c0*/  LDC R30, c[0x0][0x610] ;  /* 0x00018400ff1e7b82 */ /* 0x000ee20000000800 */
[----:B------:R-:W-:Y:S05]  /*80d0*/  @!P0 BRA `(.L_x_174) ;  /* 0x0000000000288947 */ /* 0x000fea0003800000 */
        /* <DEDUP_REMOVED lines=10> */
.L_x_174:
[----:B-1----:R-:W-:Y:S01]  /*8180*/  SHF.R.U64 R10, R12, R10, R13 ;  /* 0x0000000a0c0a7219 */ /* 0x002fe2000000120d */
[----:B0-----:R-:W-:Y:S01]  /*8190*/  VIADD R9, R23, 0xffffffff ;  /* 0xffffffff17097836 */ /* 0x001fe20000000000 */
[----:B------:R-:W-:Y:S01]  /*81a0*/  SHF.L.U32 R27, R27, R26, RZ ;  /* 0x0000001a1b1b7219 */ /* 0x000fe200000006ff */
[----:B------:R-:W-:Y:S01]  /*81b0*/  @P3 IMAD R11, R19, R20, R8 ;  /* 0x00000014130b3224 */ /* 0x000fe200078e0208 */
[----:B------:R-:W-:Y:S01]  /*81c0*/  LOP3.LUT R5, R22, R31, RZ, 0xc0, !PT ;  /* 0x0000001f16057212 */ /* 0x000fe200078ec0ff */
[----:B------:R-:W-:Y:S01]  /*81d0*/  IMAD.MOV R7, RZ, RZ, -R10 ;  /* 0x000000ffff077224 */ /* 0x000fe200078e0a0a */
[----:B------:R-:W-:Y:S01]  /*81e0*/  LOP3.LUT R18, R18, R9, RZ, 0xc0, !PT ;  /* 0x0000000912127212 */ /* 0x000fe200078ec0ff */
[----:B------:R-:W-:Y:S02]  /*81f0*/  IMAD.MOV.U32 R16, RZ, RZ, R21 ;  /* 0x000000ffff107224 */ /* 0x000fe400078e0015 */
[----:B------:R-:W-:Y:S02]  /*8200*/  IMAD R10, R27, R10, R5 ;  /* 0x0000000a1b0a7224 */ /* 0x000fe400078e0205 */
[----:B--2---:R-:W-:-:S02]  /*8210*/  IMAD R5, R7, R25, R24 ;  /* 0x0000001907057224 */ /* 0x004fc400078e0218 */
[----:B------:R-:W-:Y:S02]  /*8220*/  IMAD.MOV.U32 R7, RZ, RZ, 0x1 ;  /* 0x00000001ff077424 */ /* 0x000fe400078e00ff */
[----:B---3--:R-:W-:Y:S02]  /*8230*/  IMAD R11, R10, R30, R11 ;  /* 0x0000001e0a0b7224 */ /* 0x008fe400078e020b */
[----:B------:R-:W-:Y:S01]  /*8240*/  IMAD R18, R5, R23, R18 ;  /* 0x0000001705127224 */ /* 0x000fe200078e0212 */
[----:B------:R-:W-:-:S04]  /*8250*/  PRMT R5, R7, 0x7610, R5 ;  /* 0x0000761007057816 */ /* 0x000fc80000000005 */
[----:B------:R-:W-:Y:S02]  /*8260*/  SEL R7, R18, R11, !P3 ;  /* 0x0000000b12077207 */ /* 0x000fe40005800000 */
[----:B------:R-:W-:-:S07]  /*8270*/  SEL R18, R11, R18, !P3 ;  /* 0x000000120b127207 */ /* 0x000fce0005800000 */
.L_x_172:
[----:B------:R-:W-:-:S08]  /*8280*/  NOP ;  /* 0x0000000000007918 */ /* 0x000fd00000000000 */
[----:B------:R-:W0:-:S00]  /*8290*/  USETMAXREG.DEALLOC.CTAPOOL 0x28 ;  /* 0x00000028000079c8 */ /* 0x000e0000080e0500 */
[----:B0-----:R-:W-:-:S13]  /*82a0*/  ISETP.NE.AND P0, PT, R6, RZ, PT ;  /* 0x000000ff0600720c */ /* 0x001fda0003f05270 */
[----:B------:R-:W-:Y:S05]  /*82b0*/  @P0 EXIT ;  /* 0x000000000000094d */ /* 0x000fea0003800000 */
[----:B------:R-:W-:Y:S01]  /*82c0*/  LOP3.LUT P0, RZ, R5, 0xff, RZ, 0xc0, !PT ;  /* 0x000000ff05ff7812 */ /* 0x000fe2000780c0ff */
[----:B------:R-:W-:Y:S02]  /*82d0*/  IMAD.MOV.U32 R5, RZ, RZ, 0x1 ;  /* 0x00000001ff057424 */ /* 0x000fe400078e00ff */
[----:B------:R-:W-:-:S10]  /*82e0*/  IMAD.MOV.U32 R17, RZ, RZ, RZ ;  /* 0x000000ffff117224 */ /* 0x000fd400078e00ff */
[----:B------:R-:W-:Y:S05]  /*82f0*/  @!P0 BRA `(.L_x_175) ;  /* 0x0000000c00308947 */ /* 0x000fea0003800000 */
[----:B------:R-:W0:Y:S01]  /*8300*/  LDC R5, c[0x0][0x28c] ;  /* 0x0000a300ff057b82 */ /* 0x000e220000000800 */
[----:B------:R-:W-:Y:S01]  /*8310*/  ULDC UR5, c[0x0][0x658] ;  /* 0x0001960000057ab9 */ /* 0x000fe20000000800 */
[----:B------:R-:W-:Y:S01]  /*8320*/  UMOV UR7, 0xffffffff ;  /* 0xffffffff00077882 */ /* 0x000fe20000000000 */
[----:B------:R-:W-:Y:S01]  /*8330*/  ULDC UR6, c[0x0][0xc] ;  /* 0x0000030000067ab9 */ /* 0x000fe20000000800 */
[----:B------:R-:W-:Y:S01]  /*8340*/  USHF.L.U32 UR8, UR7, UR5, URZ ;  /* 0x0000000507087299 */ /* 0x000fe2000800063f */
[----:B------:R-:W-:Y:S01]  /*8350*/  BSSY B0, `(.L_x_175) ;  /* 0x00000c6000007945 */ /* 0x000fe20003800000 */
[----:B------:R-:W-:Y:S01]  /*8360*/  UMOV UR9, 0x1 ;  /* 0x0000000100097882 */ /* 0x000fe20000000000 */
[----:B------:R-:W-:Y:S01]  /*8370*/  ULDC UR7, c[0x0][0x10] ;  /* 0x0000040000077ab9 */ /* 0x000fe20000000800 */
[----:B------:R-:W1:Y:S01]  /*8380*/  S2UR UR10, SR_CgaCtaId ;  /* 0x00000000000a79c3 */ /* 0x000e620000008800 */
[----:B------:R-:W-:Y:S01]  /*8390*/  UIMAD.WIDE.U32 UR6, UR6, UR7, URZ ;  /* 0x00000007060672a5 */ /* 0x000fe2000f8e003f */
[----:B------:R-:W-:Y:S01]  /*83a0*/  IMAD.MOV.U32 R14, RZ, RZ, 0x1 ;  /* 0x00000001ff0e7424 */ /* 0x000fe200078e00ff */
[----:B------:R-:W-:Y:S01]  /*83b0*/  USHF.L.U32 UR18, UR9, UR5, URZ ;  /* 0x0000000509127299 */ /* 0x000fe2000800063f */
[----:B------:R-:W-:Y:S01]  /*83c0*/  LOP3.LUT R15, R4, 0x2, RZ, 0xfc, !PT ;  /* 0x00000002040f7812 */ /* 0x000fe200078efcff */
[----:B------:R-:W-:Y:S01]  /*83d0*/  IMAD.MOV.U32 R17, RZ, RZ, RZ ;  /* 0x000000ffff117224 */ /* 0x000fe200078e00ff */
[----:B------:R-:W-:Y:S01]  /*83e0*/  ULDC UR5, c[0x0][0x14] ;  /* 0x0000050000057ab9 */ /* 0x000fe20000000800 */
[----:B------:R-:W-:Y:S01]  /*83f0*/  ULDC UR4, c[0x0][0x600] ;  /* 0x0001800000047ab9 */ /* 0x000fe20000000800 */
[----:B------:R-:W-:-:S02]  /*8400*/  UIMAD.WIDE.U32 UR20, UR6, UR5, URZ ;  /* 0x00000005061472a5 */ /* 0x000fc4000f8e003f */
[----:B------:R-:W-:Y:S02]  /*8410*/  UIMAD UR13, UR7, UR5, URZ ;  /* 0x00000005070d72a4 */ /* 0x000fe4000f8e023f */
[----:B------:R-:W-:Y:S02]  /*8420*/  UIADD3 UR4, UR4, -0x1, URZ ;  /* 0xffffffff04047890 */ /* 0x000fe4000fffe03f */
[----:B------:R-:W-:Y:S01]  /*8430*/  ULOP3.LUT UR17, URZ, UR8, URZ, 0x33, !UPT ;  /* 0x000000083f117292 */ /* 0x000fe2000f8e333f */
[----:B0-----:R-:W-:Y:S01]  /*8440*/  VIADD R5, R5, 0x3f ;  /* 0x0000003f05057836 */ /* 0x001fe20000000000 */
[----:B------:R-:W-:Y:S01]  /*8450*/  UIADD3 UR13, UR21, UR13, URZ ;  /* 0x0000000d150d7290 */ /* 0x000fe2000fffe03f */
[----:B------:R-:W-:-:S03]  /*8460*/  ULDC.64 UR22, c[0x0][0x198] ;  /* 0x0000660000167ab9 */ /* 0x000fc60000000a00 */
[----:B------:R-:W-:Y:S01]  /*8470*/  SHF.R.S32.HI R6, RZ, 0x1f, R5 ;  /* 0x0000001fff067819 */ /* 0x000fe20000011405 */
[----:B-1----:R-:W-:-:S03]  /*8480*/  IMAD.U32 R11, RZ, RZ, UR10 ;  /* 0x0000000aff0b7e24 */ /* 0x002fc6000f8e00ff */
[----:B------:R-:W-:Y:S01]  /*8490*/  LEA.HI R6, R6, R5, RZ, 0x6 ;  /* 0x0000000506067211 */ /* 0x000fe200078f30ff */
[----:B------:R-:W-:-:S03]  /*84a0*/  IMAD.MOV.U32 R5, RZ, RZ, 0x1 ;  /* 0x00000001ff057424 */ /* 0x000fc600078e00ff */
[----:B------:R-:W-:-:S05]  /*84b0*/  SHF.R.S32.HI R10, RZ, 0x6, R6 ;  /* 0x00000006ff0a7819 */ /* 0x000fca0000011406 */
[----:B------:R-:W-:-:S07]  /*84c0*/  VIADD R12, R10, 0x1 ;  /* 0x000000010a0c7836 */ /* 0x000fce0000000000 */
.L_x_186:
[----:B------:R-:W-:-:S03]  /*84d0*/  UMOV UR5, 0xffffffff ;  /* 0xffffffff00057882 */ /* 0x000fc60000000000 */
[----:B------:R-:W-:Y:S05]  /*84e0*/  BRA.DIV UR5, `(.L_x_176) ;  /* 0x0000000e05807947 */ /* 0x000fea000b800000 */
[----:B------:R-:W-:-:S13]  /*84f0*/  ELECT P0, URZ, PT ;  /* 0x00000000003f782f */ /* 0x000fda0003800000 */
.L_x_196:
[----:B------:R-:W0:Y:S01]  /*8500*/  LDC R6, c[0x0][0x28c] ;  /* 0x0000a300ff067b82 */ /* 0x000e220000000800 */
[----:B------:R-:W-:Y:S01]  /*8510*/  BSSY B1, `(.L_x_177) ;  /* 0x0000039000017945 */ /* 0x000fe20003800000 */
[----:B0-----:R-:W-:-:S13]  /*8520*/  ISETP.LT.OR P0, PT, R6, 0x1, !P0 ;  /* 0x000000010600780c */ /* 0x001fda0004701670 */
[----:B------:R-:W-:Y:S05]  /*8530*/  @P0 BRA `(.L_x_178) ;  /* 0x0000000000d80947 */ /* 0x000fea0003800000 */
[----:B------:R-:W-:Y:S02]  /*8540*/  IMAD R18, R18, 0x2, R11 ;  /* 0x0000000212127824 */ /* 0x000fe400078e020b */
[----:B------:R-:W-:Y:S02]  /*8550*/  IMAD.SHL.U32 R20, R7, 0x80, RZ ;  /* 0x0000008007147824 */ /* 0x000fe400078e00ff */
[----:B------:R-:W-:Y:S02]  /*8560*/  IMAD.MOV.U32 R23, RZ, RZ, RZ ;  /* 0x000000ffff177224 */ /* 0x000fe400078e00ff */
[----:B------:R-:W-:Y:S02]  /*8570*/  IMAD.MOV.U32 R6, RZ, RZ, R12 ;  /* 0x000000ffff067224 */ /* 0x000fe400078e000c */
[----:B------:R-:W-:Y:S02]  /*8580*/  IMAD.MOV.U32 R7, RZ, RZ, R5 ;  /* 0x000000ffff077224 */ /* 0x000fe400078e0005 */
[----:B------:R-:W-:-:S02]  /*8590*/  IMAD.MOV.U32 R8, RZ, RZ, R17 ;  /* 0x000000ffff087224 */ /* 0x000fc400078e0011 */
[----:B------:R-:W-:-:S07]  /*85a0*/  IMAD.SHL.U32 R19, R18, 0x40, RZ ;  /* 0x0000004012137824 */ /* 0x000fce00078e00ff */
.L_x_181:
[----:B------:R-:W0:Y:S01]  /*85b0*/  S2UR UR5, SR_CgaCtaId ;  /* 0x00000000000579c3 */ /* 0x000e220000008800 */
[----:B------:R-:W-:Y:S02]  /*85c0*/  MOV R18, 0x400 ;  /* 0x0000040000127802 */ /* 0x000fe40000000f00 */
[----:B------:R-:W-:Y:S02]  /*85d0*/  SHF.L.U32 R9, R7, 0x1f, RZ ;  /* 0x0000001f07097819 */ /* 0x000fe400000006ff */
[----:B------:R-:W-:-:S13]  /*85e0*/  LOP3.LUT P1, RZ, R0, 0x7f, RZ, 0xc0, !PT ;  /* 0x0000007f00ff7812 */ /* 0x000fda000782c0ff */
[----:B------:R-:W1:Y:S01]  /*85f0*/  @!P1 LDC R13, c[0x0][0x500] ;  /* 0x00014000ff0d9b82 */ /* 0x000e620000000800 */
[----:B0-----:R-:W-:-:S05]  /*8600*/  IMAD.U32 R11, RZ, RZ, UR5 ;  /* 0x00000005ff0b7e24 */ /* 0x001fca000f8e00ff */
[----:B------:R-:W-:-:S05]  /*8610*/  LEA R21, R11, R18, 0x18 ;  /* 0x000000120b157211 */ /* 0x000fca00078ec0ff */
[----:B------:R-:W-:-:S04]  /*8620*/  IMAD R22, R8, 0x8, R21 ;  /* 0x0000000808167824 */ /* 0x000fc800078e0215 */
[----:B------:R-:W0:Y:S02]  /*8630*/  SYNCS.PHASECHK.TRANS64.TRYWAIT P0, [R22+URZ+0x18], R9 ;  /* 0x00001809160075a7 */ /* 0x000e24000800017f */
[----:B01----:R-:W-:Y:S05]  /*8640*/  @!P0 BRA `(.L_x_179) ;  /* 0x0000000c00488947 */ /* 0x003fea0003800000 */
.L_x_197:
[----:B0-----:R-:W-:Y:S01]  /*8650*/  PRMT R9, R15, 0x9910, RZ ;  /* 0x000099100f097816 */ /* 0x001fe200000000ff */
[----:B------:R0:W-:Y:S03]  /*8660*/  @!P1 SYNCS.ARRIVE.TRANS64 RZ, [R22+URZ], R13 ;  /* 0x0000000d16ff99a7 */ /* 0x0001e6000800003f */
[----:B------:R-:W-:-:S13]  /*8670*/  ISETP.NE.AND P0, PT, R9, 0x2, PT ;  /* 0x000000020900780c */ /* 0x000fda0003f05270 */
[----:B0-----:R-:W-:Y:S05]  /*8680*/  @P0 BRA `(.L_x_180) ;  /* 0x0000000000040947 */ /* 0x001fea0003800000 */
[----:B------:R-:W-:Y:S01]  /*8690*/  BPT.TRAP 0x1 ;  /* 0x000000040000795c */ /* 0x000fe20000300000 */
.L_x_180:
[----:B------:R-:W-:Y:S01]  /*86a0*/  IMAD.SHL.U32 R18, R8, 0x2000, RZ ;  /* 0x0000200008127824 */ /* 0x000fe200078e00ff */
[----:B------:R-:W-:Y:S01]  /*86b0*/  R2UR UR8, R21 ;  /* 0x00000000150872ca */ /* 0x000fe200000e0000 */
[----:B------:R-:W-:Y:S01]  /*86c0*/  VIADD R6, R6, 0xffffffff ;  /* 0xffffffff06067836 */ /* 0x000fe20000000000 */
[----:B------:R-:W-:Y:S01]  /*86d0*/  R2UR UR9, R22 ;  /* 0x00000000160972ca */ /* 0x000fe200000e0000 */
[--C-:B------:R-:W-:Y:S01]  /*86e0*/  IMAD R9, R11, 0x1000, R18.reuse ;  /* 0x000010000b097824 */ /* 0x100fe200078e0212 */
[----:B------:R-:W-:Y:S01]  /*86f0*/  IADD3 R18, R21, 0x6100, R18 ;  /* 0x0000610015127810 */ /* 0x000fe20007ffe012 */
[----:B------:R-:W-:Y:S01]  /*8700*/  UIADD3 UR6, UP0, UR22, 0xf0, URZ ;  /* 0x000000f016067890 */ /* 0x000fe2000ff1e03f */
[----:B------:R-:W-:Y:S01]  /*8710*/  R2UR UR11, R19 ;  /* 0x00000000130b72ca */ /* 0x000fe200000e0000 */
[----:B------:R-:W-:Y:S01]  /*8720*/  UIADD3 UR24, UP1, UR22, 0x1f0, URZ ;  /* 0x000001f016187890 */ /* 0x000fe2000ff3e03f */
[----:B------:R-:W-:Y:S01]  /*8730*/  R2UR UR5, R9 ;  /* 0x00000000090572ca */ /* 0x000fe200000e0000 */
[----:B------:R-:W-:Y:S01]  /*8740*/  UIADD3.X UR7, URZ, UR23, URZ, UP0, !UPT ;  /* 0x000000173f077290 */ /* 0x000fe200087fe43f */
[C---:B------:R-:W-:Y:S01]  /*8750*/  R2UR UR10, R23.reuse ;  /* 0x00000000170a72ca */ /* 0x040fe200000e0000 */
[----:B------:R-:W-:Y:S01]  /*8760*/  VIADD R8, R8, 0x1 ;  /* 0x0000000108087836 */ /* 0x000fe20000000000 */
[----:B------:R-:W-:Y:S01]  /*8770*/  R2UR UR12, R16 ;  /* 0x00000000100c72ca */ /* 0x000fe200000e0000 */
[----:B------:R-:W-:Y:S01]  /*8780*/  UIADD3.X UR25, URZ, UR23, URZ, UP1, !UPT ;  /* 0x000000173f197290 */ /* 0x000fe20008ffe43f */
[----:B------:R-:W-:Y:S01]  /*8790*/  R2UR UR16, R18 ;  /* 0x00000000121072ca */ /* 0x000fe200000e0000 */
[----:B------:R-:W-:Y:S01]  /*87a0*/  UMOV UR14, 0x0 ;  /* 0x00000000000e7882 */ /* 0x000fe20000000000 */
[----:B------:R-:W-:Y:S01]  /*87b0*/  R2UR UR19, R20 ;  /* 0x00000000141372ca */ /* 0x000fe200000e0000 */
[----:B------:R-:W-:Y:S01]  /*87c0*/  UMOV UR15, 0x10000000 ;  /* 0x10000000000f7882 */ /* 0x000fe20000000000 */
[----:B------:R-:W-:Y:S01]  /*87d0*/  ISETP.GT.AND P1, PT, R6, 0x1, PT ;  /* 0x000000010600780c */ /* 0x000fe20003f24270 */
[----:B------:R-:W-:Y:S01]  /*87e0*/  VIADD R23, R23, 0x40 ;  /* 0x0000004017177836 */ /* 0x000fe20000000000 */
[----:B------:R-:W-:Y:S01]  /*87f0*/  ISETP.NE.AND P0, PT, R8, 0x3, PT ;  /* 0x000000030800780c */ /* 0x000fe20003f05270 */
[----:B------:R-:W-:-:S03]  /*8800*/  UIADD3 UR8, UR8, 0x100, UR5 ;  /* 0x0000010008087890 */ /* 0x000fc6000fffe005 */
[----:B------:R-:W-:Y:S01]  /*8810*/  UMOV UR5, 0x30000 ;  /* 0x0003000000057882 */ /* 0x000fe20000000000 */
[----:B------:R-:W-:Y:S02]  /*8820*/  SEL R18, RZ, 0x1, P0 ;  /* 0x00000001ff127807 */ /* 0x000fe40000000000 */
[----:B------:R-:W-:Y:S02]  /*8830*/  SEL R8, R8, RZ, P0 ;  /* 0x000000ff08087207 */ /* 0x000fe40000000000 */
[----:B------:R-:W-:Y:S01]  /*8840*/  LOP3.LUT R7, R7, R18, RZ, 0x3c, !PT ;  /* 0x0000001207077212 */ /* 0x000fe200078e3cff */
[----:B------:R0:W-:Y:S02]  /*8850*/  UTMALDG.3D.MULTICAST [UR8], [UR6], UR5, desc[UR14] ;  /* 0x00000e08060073b4 */ /* 0x0001e40008011805 */
[----:B0-----:R-:W-:Y:S01]  /*8860*/  UMOV UR8, UR16 ;  /* 0x0000001000087c82 */ /* 0x001fe20008000000 */
[----:B------:R-:W-:Y:S02]  /*8870*/  UMOV UR11, UR19 ;  /* 0x00000013000b7c82 */ /* 0x000fe40008000000 */
[----:B------:R0:W-:Y:S02]  /*8880*/  UTMALDG.3D [UR8], [UR24], desc[UR14] ;  /* 0x00000e08180075b4 */ /* 0x0001e40008011000 */
[----:B0-----:R-:W-:Y:S05]  /*8890*/  @P1 BRA `(.L_x_181) ;  /* 0xfffffffc00441947 */ /* 0x001fea000383ffff */
.L_x_178:
[----:B------:R-:W-:Y:S05]  /*88a0*/  BSYNC B1 ;  /* 0x0000000000017941 */ /* 0x000fea0003800000 */
.L_x_177:
[----:B------:R-:W-:Y:S01]  /*88b0*/  LOP3.LUT P1, RZ, R14, 0xff, RZ, 0xc0, !PT ;  /* 0x000000ff0eff7812 */ /* 0x000fe2000782c0ff */
[C---:B------:R-:W-:Y:S01]  /*88c0*/  IMAD.IADD R17, R10.reuse, 0x1, R17 ;  /* 0x000000010a117824 */ /* 0x040fe200078e0211 */
[----:B------:R-:W-:Y:S01]  /*88d0*/  ULDC.64 UR6, c[0x0][0x650] ;  /* 0x0001940000067ab9 */ /* 0x000fe20000000a00 */
[C---:B------:R-:W-:Y:S01]  /*88e0*/  ISETP.GE.U32.AND P2, PT, R10.reuse, 0x3, PT ;  /* 0x000000030a00780c */ /* 0x040fe20003f46070 */
[----:B------:R-:W-:Y:S01]  /*88f0*/  BSSY B1, `(.L_x_182) ;  /* 0x0000069000017945 */ /* 0x000fe20003800000 */
[----:B------:R-:W-:Y:S01]  /*8900*/  IMAD.MOV.U32 R18, RZ, RZ, -0x1 ;  /* 0xffffffffff127424 */ /* 0x000fe200078e00ff */
[----:B------:R-:W-:Y:S01]  /*8910*/  ISETP.GT.U32.AND P0, PT, R17, 0x2, PT ;  /* 0x000000021100780c */ /* 0x000fe20003f04070 */
[----:B------:R-:W-:Y:S01]  /*8920*/  IMAD.MOV.U32 R16, RZ, RZ, -0x1 ;  /* 0xffffffffff107424 */ /* 0x000fe200078e00ff */
[----:B------:R-:W-:Y:S02]  /*8930*/  PRMT R14, RZ, 0x7610, R14 ;  /* 0x00007610ff0e7816 */ /* 0x000fe4000000000e */
[----:B------:R-:W-:-:S03]  /*8940*/  ISETP.LT.U32.AND P0, PT, R10, 0x3, P0 ;  /* 0x000000030a00780c */ /* 0x000fc60000701070 */
[----:B------:R-:W0:Y:S01]  /*8950*/  @P1 S2R R11, SR_CgaCtaId ;  /* 0x00000000000b1919 */ /* 0x000e220000008800 */
[----:B------:R-:W-:-:S04]  /*8960*/  @P1 MOV R6, 0x400 ;  /* 0x0000040000061802 */ /* 0x000fc80000000f00 */
[----:B0-----:R-:W-:Y:S01]  /*8970*/  @P1 LEA R8, R11, R6, 0x18 ;  /* 0x000000060b081211 */ /* 0x001fe200078ec0ff */
[----:B------:R-:W-:Y:S01]  /*8980*/  IMAD.WIDE.U32 R6, R17, -0x55555555, RZ ;  /* 0xaaaaaaab11067825 */ /* 0x000fe200078e00ff */
[----:B------:R-:W-:Y:S02]  /*8990*/  SEL R6, RZ, 0x1, !P0 ;  /* 0x00000001ff067807 */ /* 0x000fe40004000000 */
[----:B------:R0:W-:Y:S01]  /*89a0*/  @P1 SYNCS.ARRIVE.TRANS64.A1T0 RZ, [R8+URZ+0x48], RZ ;  /* 0x000048ff08ff19a7 */ /* 0x0001e2000810003f */
[----:B------:R-:W-:Y:S02]  /*89b0*/  IADD3 R2, P1, R2, UR20, RZ ;  /* 0x0000001402027c10 */ /* 0x000fe4000ff3e0ff */
[----:B------:R-:W-:Y:S02]  /*89c0*/  LOP3.LUT R5, R5, R6, RZ, 0x3c, !PT ;  /* 0x0000000605057212 */ /* 0x000fe400078e3cff */
[----:B------:R-:W-:Y:S02]  /*89d0*/  IADD3.X R3, R3, UR13, RZ, P1, !PT ;  /* 0x0000000d03037c10 */ /* 0x000fe40008ffe4ff */
[----:B------:R-:W-:-:S02]  /*89e0*/  ISETP.GE.U32.AND P0, PT, R2, UR6, PT ;  /* 0x0000000602007c0c */ /* 0x000fc4000bf06070 */
[----:B0-----:R-:W-:Y:S01]  /*89f0*/  SHF.R.U32.HI R8, RZ, 0x1, R7 ;  /* 0x00000001ff087819 */ /* 0x001fe20000011607 */
[----:B------:R-:W-:Y:S01]  /*8a00*/  IMAD.MOV.U32 R7, RZ, RZ, -0x1 ;  /* 0xffffffffff077424 */ /* 0x000fe200078e00ff */
[----:B------:R-:W-:Y:S02]  /*8a10*/  ISETP.GE.U32.AND.EX P0, PT, R3, UR7, PT, P0 ;  /* 0x0000000703007c0c */ /* 0x000fe4000bf06100 */
[----:B------:R-:W-:Y:S01]  /*8a20*/  @P2 LOP3.LUT R5, R5, 0x1, R8, 0x78, !PT ;  /* 0x0000000105052812 */ /* 0x000fe200078e7808 */
[----:B------:R-:W-:Y:S01]  /*8a30*/  IMAD R17, R8, -0x3, R17 ;  /* 0xfffffffd08117824 */ /* 0x000fe200078e0211 */
[----:B------:R-:W-:-:S09]  /*8a40*/  PRMT R6, RZ, 0x7610, R6 ;  /* 0x00007610ff067816 */ /* 0x000fd20000000006 */
[----:B------:R-:W-:Y:S05]  /*8a50*/  @P0 BRA `(.L_x_183) ;  /* 0x0000000400480947 */ /* 0x000fea0003800000 */
[----:B------:R-:W0:Y:S01]  /*8a60*/  S2R R18, SR_CTAID.X ;  /* 0x0000000000127919 */ /* 0x000e220000002500 */
[----:B------:R-:W-:Y:S01]  /*8a70*/  ULDC.64 UR6, c[0x0][0x628] ;  /* 0x00018a0000067ab9 */ /* 0x000fe20000000a00 */
[----:B------:R-:W1:Y:S01]  /*8a80*/  LDC R19, c[0x0][0x144] ;  /* 0x00005100ff137b82 */ /* 0x000e620000000800 */
[----:B------:R-:W-:Y:S01]  /*8a90*/  ISETP.NE.U32.AND P0, PT, RZ, UR6, PT ;  /* 0x00000006ff007c0c */ /* 0x000fe2000bf05070 */
[----:B------:R-:W2:Y:S01]  /*8aa0*/  S2R R13, SR_CTAID.Y ;  /* 0x00000000000d7919 */ /* 0x000ea20000002600 */
[----:B------:R-:W-:Y:S01]  /*8ab0*/  ULDC UR8, c[0x0][0x630] ;  /* 0x00018c0000087ab9 */ /* 0x000fe20000000800 */
[----:B------:R-:W-:Y:S01]  /*8ac0*/  ULDC UR9, c[0x0][0x150] ;  /* 0x0000540000097ab9 */ /* 0x000fe20000000800 */
[----:B------:R-:W-:Y:S01]  /*8ad0*/  ISETP.NE.AND.EX P0, PT, RZ, UR7, PT, P0 ;  /* 0x00000007ff007c0c */ /* 0x000fe2000bf05300 */
[----:B------:R-:W-:Y:S02]  /*8ae0*/  IMAD.MOV.U32 R6, RZ, RZ, R2 ;  /* 0x000000ffff067224 */ /* 0x000fe400078e0002 */
[----:B------:R-:W-:Y:S01]  /*8af0*/  IMAD.MOV.U32 R7, RZ, RZ, R3 ;  /* 0x000000ffff077224 */ /* 0x000fe200078e0003 */
[----:B0-----:R-:W-:-:S09]  /*8b00*/  I2FP.F32.U32 R20, R18 ;  /* 0x0000001200147245 */ /* 0x001fd20000201000 */
[----:B------:R-:W-:Y:S05]  /*8b10*/  @!P0 BRA `(.L_x_184) ;  /* 0x0000000000288947 */ /* 0x000fea0003800000 */
[----:B------:R-:W-:Y:S02]  /*8b20*/  ULDC UR5, c[0x0][0x634] ;  /* 0x00018d0000057ab9 */ /* 0x000fe40000000800 */
[----:B------:R-:W-:-:S05]  /*8b30*/  IADD3 R7, P0, R2, UR5, RZ ;  /* 0x0000000502077c10 */ /* 0x000fca000ff1e0ff */
[----:B------:R-:W-:-:S04]  /*8b40*/  IMAD.X R21, RZ, RZ, R3, P0 ;  /* 0x000000ffff157224 */ /* 0x000fc800000e0603 */
[----:B------:R-:W-:-:S04]  /*8b50*/  IMAD.WIDE.U32 R8, R21, UR6, RZ ;  /* 0x0000000615087c25 */ /* 0x000fc8000f8e00ff */
[----:B------:R-:W-:-:S04]  /*8b60*/  IMAD.WIDE.U32 R8, P0, R7, UR7, R8 ;  /* 0x0000000707087c25 */ /* 0x000fc8000f800008 */
[----:B------:R-:W-:-:S04]  /*8b70*/  IMAD.WIDE.U32 R6, R7, UR6, RZ ;  /* 0x0000000607067c25 */ /* 0x000fc8000f8e00ff */
[----:B------:R-:W-:Y:S01]  /*8b80*/  IMAD.MOV.U32 R6, RZ, RZ, R9 ;  /* 0x000000ffff067224 */ /* 0x000fe200078e0009 */
[----:B------:R-:W-:Y:S01]  /*8b90*/  IADD3 RZ, P1, R7, R8, RZ ;  /* 0x0000000807ff7210 */ /* 0x000fe20007f3e0ff */
[----:B------:R-:W-:-:S04]  /*8ba0*/  IMAD.X R7, RZ, RZ, RZ, P0 ;  /* 0x000000ffff077224 */ /* 0x000fc800000e06ff */
[----:B------:R-:W-:-:S08]  /*8bb0*/  IMAD.WIDE.U32.X R6, R21, UR7, R6, P1 ;  /* 0x0000000715067c25 */ /* 0x000fd000088e0406 */
.L_x_184:
[----:B------:R-:W-:Y:S01]  /*8bc0*/  FMUL R20, R20, UR9 ;  /* 0x0000000914147c20 */ /* 0x000fe20008400000 */
[--C-:B------:R-:W-:Y:S01]  /*8bd0*/  SHF.R.U64 R16, R6, UR8, R7.reuse ;  /* 0x0000000806107c19 */ /* 0x100fe20008001207 */
[----:B------:R-:W-:Y:S01]  /*8be0*/  ULDC.64 UR6, c[0x0][0x620] ;  /* 0x0001880000067ab9 */ /* 0x000fe20000000a00 */
[----:B------:R-:W-:Y:S01]  /*8bf0*/  SHF.R.U32.HI R6, RZ, UR8, R7 ;  /* 0x00000008ff067c19 */ /* 0x000fe20008011607 */
[----:B------:R-:W-:Y:S01]  /*8c00*/  ULDC.64 UR8, c[0x0][0x640] ;  /* 0x0001900000087ab9 */ /* 0x000fe20000000a00 */
[----:B------:R-:W-:Y:S01]  /*8c10*/  IADD3 R7, P0, RZ, -R16, RZ ;  /* 0x80000010ff077210 */ /* 0x000fe20007f1e0ff */
[----:B------:R-:W0:Y:S01]  /*8c20*/  F2I.U32.TRUNC.NTZ R20, R20 ;  /* 0x0000001400147305 */ /* 0x000e22000020f000 */
[----:B------:R-:W3:Y:S01]  /*8c30*/  LDC R22, c[0x0][0x148] ;  /* 0x00005200ff167b82 */ /* 0x000ee20000000800 */
[----:B------:R-:W-:Y:S02]  /*8c40*/  ULDC UR5, c[0x0][0x618] ;  /* 0x0001860000057ab9 */ /* 0x000fe40000000800 */
[----:B------:R-:W-:Y:S01]  /*8c50*/  IMAD.X R6, RZ, RZ, ~R6, P0 ;  /* 0x000000ffff067224 */ /* 0x000fe200000e0e06 */
[----:B------:R-:W-:-:S03]  /*8c60*/  ISETP.NE.U32.AND P0, PT, RZ, UR8, PT ;  /* 0x00000008ff007c0c */ /* 0x000fc6000bf05070 */
[----:B------:R-:W-:Y:S01]  /*8c70*/  IMAD R6, R6, UR6, RZ ;  /* 0x0000000606067c24 */ /* 0x000fe2000f8e02ff */
[----:B------:R-:W-:-:S03]  /*8c80*/  ISETP.NE.AND.EX P0, PT, RZ, UR9, PT, P0 ;  /* 0x00000009ff007c0c */ /* 0x000fc6000bf05300 */
[C---:B------:R-:W-:Y:S02]  /*8c90*/  IMAD R9, R7.reuse, UR7, R6 ;  /* 0x0000000707097c24 */ /* 0x040fe4000f8e0206 */
[----:B------:R-:W-:Y:S01]  /*8ca0*/  IMAD.WIDE.U32 R6, R7, UR6, R2 ;  /* 0x0000000607067c25 */ /* 0x000fe2000f8e0002 */
[----:B------:R-:W-:-:S03]  /*8cb0*/  ULDC UR6, c[0x0][0x154] ;  /* 0x0000550000067ab9 */ /* 0x000fc60000000800 */
[----:B0-----:R-:W-:Y:S02]  /*8cc0*/  IMAD.MOV R8, RZ, RZ, -R20 ;  /* 0x000000ffff087224 */ /* 0x001fe400078e0a14 */
[----:B------:R-:W-:Y:S02]  /*8cd0*/  IMAD.IADD R7, R7, 0x1, R9 ;  /* 0x0000000107077824 */ /* 0x000fe400078e0209 */
[----:B-1----:R-:W-:Y:S01]  /*8ce0*/  IMAD R18, R19, R8, R18 ;  /* 0x0000000813127224 */ /* 0x002fe200078e0212 */
[----:B--2---:R-:W-:Y:S02]  /*8cf0*/  I2FP.F32.U32 R8, R13 ;  /* 0x0000000d00087245 */ /* 0x004fe40000201000 */
[--C-:B------:R-:W-:Y:S02]  /*8d00*/  SHF.R.U64 R19, R6, UR5, R7.reuse ;  /* 0x0000000506137c19 */ /* 0x100fe40008001207 */
[----:B------:R-:W-:Y:S01]  /*8d10*/  SHF.R.U32.HI R6, RZ, UR5, R7 ;  /* 0x00000005ff067c19 */ /* 0x000fe20008011607 */
[----:B------:R-:W-:Y:S01]  /*8d20*/  FMUL R8, R8, UR6 ;  /* 0x0000000608087c20 */ /* 0x000fe20008400000 */
[----:B------:R-:W-:-:S02]  /*8d30*/  ULDC UR5, c[0x0][0x608] ;  /* 0x0001820000057ab9 */ /* 0x000fc40000000800 */
[--C-:B------:R-:W-:Y:S01]  /*8d40*/  SHF.R.U64 R21, R19, UR5, R6.reuse ;  /* 0x0000000513157c19 */ /* 0x100fe20008001206 */
[----:B------:R0:W1:Y:S01]  /*8d50*/  F2I.U32.TRUNC.NTZ R24, R8 ;  /* 0x0000000800187305 */ /* 0x000062000020f000 */
[----:B------:R-:W-:Y:S01]  /*8d60*/  SHF.R.U32.HI R6, RZ, UR5, R6 ;  /* 0x00000005ff067c19 */ /* 0x000fe20008011606 */
[----:B------:R-:W-:-:S03]  /*8d70*/  ULDC UR5, c[0x0][0x658] ;  /* 0x0001960000057ab9 */ /* 0x000fc60000000800 */
[--C-:B------:R-:W-:Y:S02]  /*8d80*/  SHF.R.U64 R20, R21, UR5, R6.reuse ;  /* 0x0000000515147c19 */ /* 0x100fe40008001206 */
[----:B------:R-:W-:-:S03]  /*8d90*/  SHF.R.U32.HI R23, RZ, UR5, R6 ;  /* 0x00000005ff177c19 */ /* 0x000fc60008011606 */
[----:B------:R-:W-:Y:S02]  /*8da0*/  IMAD.MOV.U32 R6, RZ, RZ, R20 ;  /* 0x000000ffff067224 */ /* 0x000fe400078e0014 */
[----:B------:R-:W-:Y:S01]  /*8db0*/  IMAD.MOV.U32 R7, RZ, RZ, R23 ;  /* 0x000000ffff077224 */ /* 0x000fe200078e0017 */
[----:B0-----:R-:W-:Y:S06]  /*8dc0*/  @!P0 BRA `(.L_x_185) ;  /* 0x0000000000288947 */ /* 0x001fec0003800000 */
        /* <DEDUP_REMOVED lines=10> */
.L_x_185:
[----:B------:R-:W-:Y:S01]  /*8e70*/  ULDC UR5, c[0x0][0x648] ;  /* 0x0001920000057ab9 */ /* 0x000fe20000000800 */
[----:B------:R-:W-:Y:S01]  /*8e80*/  LOP3.LUT R21, R21, UR17, RZ, 0xc0, !PT ;  /* 0x0000001115157c12 */ /* 0x000fe2000f8ec0ff */
[----:B-1----:R-:W-:Y:S01]  /*8e90*/  IMAD.MOV R24, RZ, RZ, -R24 ;  /* 0x000000ffff187224 */ /* 0x002fe200078e0a18 */
[----:B------:R-:W-:Y:S01]  /*8ea0*/  SHF.R.U64 R6, R6, UR5, R7 ;  /* 0x0000000506067c19 */ /* 0x000fe20008001207 */
[----:B------:R-:W-:Y:S01]  /*8eb0*/  ULDC UR5, c[0x0][0x638] ;  /* 0x00018e0000057ab9 */ /* 0x000fe20000000800 */
[----:B------:R-:W-:Y:S01]  /*8ec0*/  LOP3.LUT R9, R19, UR4, RZ, 0xc0, !PT ;  /* 0x0000000413097c12 */ /* 0x000fe2000f8ec0ff */
[----:B---3--:R-:W-:Y:S01]  /*8ed0*/  @P3 IMAD R18, R22, R24, R13 ;  /* 0x0000001816123224 */ /* 0x008fe200078e020d */
[----:B------:R-:W-:Y:S01]  /*8ee0*/  ULDC UR6, c[0x0][0x610] ;  /* 0x0001840000067ab9 */ /* 0x000fe20000000800 */
[----:B------:R-:W-:Y:S02]  /*8ef0*/  IMAD.MOV R7, RZ, RZ, -R6 ;  /* 0x000000ffff077224 */ /* 0x000fe400078e0a06 */
[----:B------:R-:W-:-:S02]  /*8f00*/  IMAD R21, R6, UR18, R21 ;  /* 0x0000001206157c24 */ /* 0x000fc4000f8e0215 */
[----:B------:R-:W-:Y:S01]  /*8f10*/  IMAD R20, R7, UR5, R20 ;  /* 0x0000000507147c24 */ /* 0x000fe2000f8e0214 */
[----:B------:R-:W-:Y:S01]  /*8f20*/  ULDC UR5, c[0x0][0x600] ;  /* 0x0001800000057ab9 */ /* 0x000fe20000000800 */
[----:B------:R-:W-:Y:S02]  /*8f30*/  IMAD R18, R21, UR6, R18 ;  /* 0x0000000615127c24 */ /* 0x000fe4000f8e0212 */
[----:B------:R-:W-:Y:S02]  /*8f40*/  IMAD R9, R20, UR5, R9 ;  /* 0x0000000514097c24 */ /* 0x000fe4000f8e0209 */
[----:B------:R-:W-:-:S03]  /*8f50*/  IMAD.MOV.U32 R6, RZ, RZ, 0x1 ;  /* 0x00000001ff067424 */ /* 0x000fc600078e00ff */
[----:B------:R-:W-:Y:S02]  /*8f60*/  SEL R7, R9, R18, !P3 ;  /* 0x0000001209077207 */ /* 0x000fe40005800000 */
[----:B------:R-:W-:-:S07]  /*8f70*/  SEL R18, R18, R9, !P3 ;  /* 0x0000000912127207 */ /* 0x000fce0005800000 */
.L_x_183:
[----:B------:R-:W-:Y:S05]  /*8f80*/  BSYNC B1 ;  /* 0x0000000000017941 */ /* 0x000fea0003800000 */
.L_x_182:
[----:B------:R-:W-:-:S13]  /*8f90*/  LOP3.LUT P0, RZ, R6, 0xff, RZ, 0xc0, !PT ;  /* 0x000000ff06ff7812 */ /* 0x000fda000780c0ff */
[----:B------:R-:W-:Y:S05]  /*8fa0*/  @P0 BRA `(.L_x_186) ;  /* 0xfffffff400480947 */ /* 0x000fea000383ffff */
[----:B------:R-:W-:Y:S05]  /*8fb0*/  BSYNC B0 ;  /* 0x0000000000007941 */ /* 0x000fea0003800000 */
.L_x_175:
[----:B------:R-:W-:-:S03]  /*8fc0*/  UMOV UR5, 0xffffffff ;  /* 0xffffffff00057882 */ /* 0x000fc60000000000 */
[----:B------:R-:W-:Y:S05]  /*8fd0*/  BRA.DIV UR5, `(.L_x_187) ;  /* 0x0000000205f87947 */ /* 0x000fea000b800000 */
[----:B------:R-:W-:-:S13]  /*8fe0*/  ELECT P0, URZ, PT ;  /* 0x00000000003f782f */ /* 0x000fda0003800000 */
.L_x_200:
[----:B------:R-:W-:Y:S04]  /*8ff0*/  BSSY B0, `(.L_x_188) ;  /* 0x0000022000007945 */ /* 0x000fe80003800000 */
[----:B------:R-:W-:Y:S05]  /*9000*/  @!P0 BRA `(.L_x_189) ;  /* 0x0000000000808947 */ /* 0x000fea0003800000 */
[----:B------:R-:W-:-:S04]  /*9010*/  LOP3.LUT R4, R4, 0x2, RZ, 0xfc, !PT ;  /* 0x0000000204047812 */ /* 0x000fc800078efcff */
[----:B------:R-:W-:-:S13]  /*9020*/  ISETP.NE.AND P0, PT, R4, 0x3, PT ;  /* 0x000000030400780c */ /* 0x000fda0003f05270 */
[----:B------:R-:W-:Y:S05]  /*9030*/  @!P0 BRA `(.L_x_190) ;  /* 0x0000000000048947 */ /* 0x000fea0003800000 */
[----:B------:R-:W-:Y:S01]  /*9040*/  BPT.TRAP 0x1 ;  /* 0x000000040000795c */ /* 0x000fe20000300000 */
.L_x_190:
[----:B------:R-:W0:Y:S01]  /*9050*/  S2R R3, SR_CgaCtaId ;  /* 0x0000000000037919 */ /* 0x000e220000008800 */
[----:B------:R-:W-:-:S04]  /*9060*/  MOV R0, 0x400 ;  /* 0x0000040000007802 */ /* 0x000fc80000000f00 */
[----:B0-----:R-:W-:Y:S02]  /*9070*/  LEA R0, R3, R0, 0x18 ;  /* 0x0000000003007211 */ /* 0x001fe400078ec0ff */
[----:B------:R-:W-:-:S03]  /*9080*/  SHF.L.U32 R3, R5, 0x1f, RZ ;  /* 0x0000001f05037819 */ /* 0x000fc600000006ff */
[----:B------:R-:W-:-:S04]  /*9090*/  VIADD R0, R0, 0x18 ;  /* 0x0000001800007836 */ /* 0x000fc80000000000 */
[C---:B------:R-:W-:Y:S02]  /*90a0*/  IMAD R4, R17.reuse, 0x8, R0 ;  /* 0x0000000811047824 */ /* 0x040fe400078e0200 */
[----:B------:R-:W-:Y:S02]  /*90b0*/  VIADD R17, R17, 0x1 ;  /* 0x0000000111117836 */ /* 0x000fe40000000000 */
[----:B------:R-:W0:Y:S03]  /*90c0*/  SYNCS.PHASECHK.TRANS64.TRYWAIT P0, [R4+URZ], R3 ;  /* 0x00000003040075a7 */ /* 0x000e26000800017f */
[----:B------:R-:W-:-:S04]  /*90d0*/  ISETP.NE.AND P1, PT, R17, 0x3, PT ;  /* 0x000000031100780c */ /* 0x000fc80003f25270 */
[----:B------:R-:W-:Y:S02]  /*90e0*/  SEL R2, RZ, 0x1, P1 ;  /* 0x00000001ff027807 */ /* 0x000fe40000800000 */
[----:B------:R-:W-:Y:S02]  /*90f0*/  SEL R17, R17, RZ, P1 ;  /* 0x000000ff11117207 */ /* 0x000fe40000800000 */
[----:B------:R-:W-:-:S03]  /*9100*/  LOP3.LUT R7, R5, R2, RZ, 0x3c, !PT ;  /* 0x0000000205077212 */ /* 0x000fc600078e3cff */
[----:B------:R-:W-:Y:S01]  /*9110*/  IMAD R6, R17, 0x8, R0 ;  /* 0x0000000811067824 */ /* 0x000fe200078e0200 */
[----:B------:R-:W-:Y:S01]  /*9120*/  SHF.L.U32 R5, R7, 0x1f, RZ ;  /* 0x0000001f07057819 */ /* 0x000fe200000006ff */
[----:B0-----:R-:W-:Y:S06]  /*9130*/  @!P0 BRA `(.L_x_191) ;  /* 0x0000000000c08947 */ /* 0x001fec0003800000 */
.L_x_201:
[----:B------:R-:W1:Y:S01]  /*9140*/  SYNCS.PHASECHK.TRANS64.TRYWAIT P0, [R6+URZ], R5 ;  /* 0x00000005060075a7 */ /* 0x000e62000800017f */
[----:B------:R-:W-:-:S05]  /*9150*/  VIADD R2, R17, 0x1 ;  /* 0x0000000111027836 */ /* 0x000fca0000000000 */
[----:B------:R-:W-:-:S04]  /*9160*/  ISETP.NE.AND P1, PT, R2, 0x3, PT ;  /* 0x000000030200780c */ /* 0x000fc80003f25270 */
[----:B0-----:R-:W-:Y:S02]  /*9170*/  SEL R4, RZ, 0x1, P1 ;  /* 0x00000001ff047807 */ /* 0x001fe40000800000 */
[----:B------:R-:W-:Y:S02]  /*9180*/  SEL R3, R2, RZ, P1 ;  /* 0x000000ff02037207 */ /* 0x000fe40000800000 */
[----:B------:R-:W-:Y:S01]  /*9190*/  LOP3.LUT R4, R7, R4, RZ, 0x3c, !PT ;  /* 0x0000000407047212 */ /* 0x000fe200078e3cff */
[----:B-1----:R-:W-:Y:S06]  /*91a0*/  @!P0 BRA `(.L_x_192) ;  /* 0x0000000000b88947 */ /* 0x002fec0003800000 */
.L_x_202:
[----:B------:R-:W-:Y:S01]  /*91b0*/  IMAD R3, R3, 0x8, R0 ;  /* 0x0000000803037824 */ /* 0x000fe200078e0200 */
[----:B------:R-:W-:-:S07]  /*91c0*/  SHF.L.U32 R0, R4, 0x1f, RZ ;  /* 0x0000001f04007819 */ /* 0x000fce00000006ff */
.L_x_193:
[----:B-1----:R1:W2:Y:S02]  /*91d0*/  SYNCS.PHASECHK.TRANS64.TRYWAIT P0, [R3+URZ], R0 ;  /* 0x00000000030075a7 */ /* 0x0022a4000800017f */
[----:B--2---:R-:W-:Y:S05]  /*91e0*/  @!P0 NANOSLEEP.SYNCS 0x989680 ;  /* 0x009896800000895d */ /* 0x004fea0003900000 */
[----:B------:R-:W2:Y:S02]  /*91f0*/  @!P0 SYNCS.PHASECHK.TRANS64 P0, [R3+URZ], R0 ;  /* 0x00000000030085a7 */ /* 0x000ea4000800007f */
[----:B--2---:R-:W-:Y:S05]  /*9200*/  @!P0 BRA `(.L_x_193) ;  /* 0xfffffffc00f08947 */ /* 0x004fea000383ffff */
.L_x_189:
[----:B------:R-:W-:Y:S05]  /*9210*/  BSYNC B0 ;  /* 0x0000000000007941 */ /* 0x000fea0003800000 */
.L_x_188:
[----:B------:R-:W-:Y:S05]  /*9220*/  EXIT ;  /* 0x000000000000794d */ /* 0x000fea0003800000 */
.L_x_21:
[----:B-1----:R-:W-:-:S04]  /*9230*/  IMAD.U32 R12, RZ, RZ, UR6 ;  /* 0x00000006ff0c7e24 */ /* 0x002fc8000f8e00ff */
[----:B------:R1:W4:Y:S03]  /*9240*/  SYNCS.PHASECHK.TRANS64.TRYWAIT P1, [R12+URZ], R11 ;  /* 0x0000000b0c0075a7 */ /* 0x000326000802017f */
[----:B----4-:R-:W-:Y:S05]  /*9250*/  @!P1 NANOSLEEP.SYNCS 0x989680 ;  /* 0x009896800000995d */ /* 0x010fea0003900000 */
[----:B------:R-:W4:Y:S02]  /*9260*/  @!P1 SYNCS.PHASECHK.TRANS64 P1, [R12+URZ], R11 ;  /* 0x0000000b0c0095a7 */ /* 0x000f24000802007f */
[----:B----4-:R-:W-:Y:S05]  /*9270*/  @!P1 BRA `(.L_x_21) ;  /* 0xfffffffc00ec9947 */ /* 0x010fea000383ffff */
[----:B------:R-:W-:Y:S05]  /*9280*/  BRA `(.L_x_20) ;  /* 0xffffff8400307947 */ /* 0x000fea000383ffff */
.L_x_27:
[----:B-1----:R-:W-:-:S04]  /*9290*/  IMAD.U32 R142, RZ, RZ, UR12 ;  /* 0x0000000cff8e7e24 */ /* 0x002fc8000f8e00ff */
[----:B------:R1:W4:Y:S03]  /*92a0*/  SYNCS.PHASECHK.TRANS64.TRYWAIT P1, [R142+URZ], R13 ;  /* 0x0000000d8e0075a7 */ /* 0x000326000802017f */
[----:B----4-:R-:W-:Y:S05]  /*92b0*/  @!P1 NANOSLEEP.SYNCS 0x989680 ;  /* 0x009896800000995d */ /* 0x010fea0003900000 */
[----:B------:R-:W4:Y:S02]  /*92c0*/  @!P1 SYNCS.PHASECHK.TRANS64 P1, [R142+URZ], R13 ;  /* 0x0000000d8e0095a7 */ /* 0x000f24000802007f */
[----:B----4-:R-:W-:Y:S05]  /*92d0*/  @!P1 BRA `(.L_x_27) ;  /* 0xfffffffc00ec9947 */ /* 0x010fea000383ffff */
[----:B------:R-:W-:Y:S05]  /*92e0*/  BRA `(.L_x_26) ;  /* 0xffffff8c00707947 */ /* 0x000fea000383ffff */
.L_x_176:
[----:B------:R-:W-:Y:S01]  /*92f0*/  BSSY B1, `(.L_x_194) ;  /* 0x0000006000017945 */ /* 0x000fe20003800000 */
[----:B------:R-:W-:-:S07]  /*9300*/  IMAD.MOV.U32 R6, RZ, RZ, -0x1 ;  /* 0xffffffffff067424 */ /* 0x000fce00078e00ff */
[----:B------:R-:W-:Y:S05]  /*9310*/  WARPSYNC.COLLECTIVE R6, `(.L_x_195) ;  /* 0x00000000060c7348 */ /* 0x000fea0003c00000 */
[----:B------:R-:W-:Y:S02]  /*9320*/  ELECT P0, UR62, PT ;  /* 0x00000000003e782f */ /* 0x000fe40003800000 */
[----:B------:R-:W-:Y:S01]  /*9330*/  MOV R6, UR62 ;  /* 0x0000003e00067c02 */ /* 0x000fe20008000f00 */
[----:B------:R-:W-:Y:S10]  /*9340*/  ENDCOLLECTIVE ;  /* 0x000000000000791b */ /* 0x000ff40003800000 */
.L_x_195:
[----:B------:R-:W-:Y:S05]  /*9350*/  BSYNC B1 ;  /* 0x0000000000017941 */ /* 0x000fea0003800000 */
.L_x_194:
[----:B------:R-:W-:Y:S05]  /*9360*/  BRA `(.L_x_196) ;  /* 0xfffffff000647947 */ /* 0x000fea000383ffff */
.L_x_179:
[----:B0-----:R0:W1:Y:S02]  /*9370*/  SYNCS.PHASECHK.TRANS64.TRYWAIT P0, [R22+URZ+0x18], R9 ;  /* 0x00001809160075a7 */ /* 0x001064000800017f */
[----:B-1----:R-:W-:Y:S05]  /*9380*/  @!P0 NANOSLEEP.SYNCS 0x989680 ;  /* 0x009896800000895d */ /* 0x002fea0003900000 */
[----:B------:R-:W1:Y:S02]  /*9390*/  @!P0 SYNCS.PHASECHK.TRANS64 P0, [R22+URZ+0x18], R9 ;  /* 0x00001809160085a7 */ /* 0x000e64000800007f */
[----:B-1----:R-:W-:Y:S05]  /*93a0*/  @!P0 BRA `(.L_x_179) ;  /* 0xfffffffc00f08947 */ /* 0x002fea000383ffff */
[----:B------:R-:W-:Y:S05]  /*93b0*/  BRA `(.L_x_197) ;  /* 0xfffffff000a47947 */ /* 0x000fea000383ffff */
.L_x_187:
[----:B------:R-:W-:Y:S01]  /*93c0*/  BSSY B0, `(.L_x_198) ;  /* 0x0000006000007945 */ /* 0x000fe20003800000 */
[----:B------:R-:W-:-:S07]  /*93d0*/  IMAD.MOV.U32 R6, RZ, RZ, -0x1 ;  /* 0xffffffffff067424 */ /* 0x000fce00078e00ff */
[----:B------:R-:W-:Y:S05]  /*93e0*/  WARPSYNC.COLLECTIVE R6, `(.L_x_199) ;  /* 0x00000000060c7348 */ /* 0x000fea0003c00000 */
[----:B------:R-:W-:Y:S02]  /*93f0*/  ELECT P0, UR62, PT ;  /* 0x00000000003e782f */ /* 0x000fe40003800000 */
[----:B------:R-:W-:Y:S01]  /*9400*/  MOV R6, UR62 ;  /* 0x0000003e00067c02 */ /* 0x000fe20008000f00 */
[----:B------:R-:W-:Y:S10]  /*9410*/  ENDCOLLECTIVE ;  /* 0x000000000000791b */ /* 0x000ff40003800000 */
.L_x_199:
[----:B------:R-:W-:Y:S05]  /*9420*/  BSYNC B0 ;  /* 0x0000000000007941 */ /* 0x000fea0003800000 */
.L_x_198:
[----:B------:R-:W-:Y:S05]  /*9430*/  BRA `(.L_x_200) ;  /* 0xfffffff800ec7947 */ /* 0x000fea000383ffff */
.L_x_191:
[----:B0-----:R0:W1:Y:S02]  /*9440*/  SYNCS.PHASECHK.TRANS64.TRYWAIT P0, [R4+URZ], R3 ;  /* 0x00000003040075a7 */ /* 0x001064000800017f */
[----:B-1----:R-:W-:Y:S05]  /*9450*/  @!P0 NANOSLEEP.SYNCS 0x989680 ;  /* 0x009896800000895d */ /* 0x002fea0003900000 */
[----:B------:R-:W1:Y:S02]  /*9460*/  @!P0 SYNCS.PHASECHK.TRANS64 P0, [R4+URZ], R3 ;  /* 0x00000003040085a7 */ /* 0x000e64000800007f */
[----:B-1----:R-:W-:Y:S05]  /*9470*/  @!P0 BRA `(.L_x_191) ;  /* 0xfffffffc00f08947 */ /* 0x002fea000383ffff */
[----:B------:R-:W-:Y:S05]  /*9480*/  BRA `(.L_x_201) ;  /* 0xfffffffc002c7947 */ /* 0x000fea000383ffff */
.L_x_192:
[----:B0-----:R0:W1:Y:S02]  /*9490*/  SYNCS.PHASECHK.TRANS64.TRYWAIT P0, [R6+URZ], R5 ;  /* 0x00000005060075a7 */ /* 0x001064000800017f */
[----:B-1----:R-:W-:Y:S05]  /*94a0*/  @!P0 NANOSLEEP.SYNCS 0x989680 ;  /* 0x009896800000895d */ /* 0x002fea0003900000 */
[----:B------:R-:W1:Y:S02]  /*94b0*/  @!P0 SYNCS.PHASECHK.TRANS64 P0, [R6+URZ], R5 ;  /* 0x00000005060085a7 */ /* 0x000e64000800007f */
[----:B-1----:R-:W-:Y:S05]  /*94c0*/  @!P0 BRA `(.L_x_192) ;  /* 0xfffffffc00f08947 */ /* 0x002fea000383ffff */
[----:B------:R-:W-:Y:S05]  /*94d0*/  BRA `(.L_x_202) ;  /* 0xfffffffc00347947 */ /* 0x000fea000383ffff */
.L_x_203:
[----:B------:R-:W-:-:S00]  /*94e0*/  BRA `(.L_x_203) ;  /* 0xfffffffc00fc7947 */ /* 0x000fc0000383ffff */
[----:B------:R-:W-:-:S00]  /*94f0*/  NOP ;  /* 0x0000000000007918 */ /* 0x000fc00000000000 */
        /* <DEDUP_REMOVED lines=8> */
.L_x_204:


//--------------------- .nv.shared._ZN7cutlass13device_kernelINS_4gemm6kernel13GemmUniversalIN4cute5tupleIJiiiiEEENS1_10collective13CollectiveMmaINS1_37MainloopSm90TmaGmmaWarpSpecializedFP8ILi3ENS5_IJNS4_1CILi1EEENSA_ILi2EEESB_EEENS1_35KernelTmaWarpSpecializedCooperativeEEENS5_IJNSA_ILi128EEESG_NSA_ILi64EEEEEENS_12float_e5m2_tENS5_IJlSB_lEEESJ_SK_NS4_8TiledMMAINS4_8MMA_AtomIJNS4_4SM904GMMA31MMA_64x128x32_F32E5M2E5M2_SS_TNILNSO_7ScaleInE1ELSQ_1EEEEEENS4_6LayoutINS5_IJSC_SB_SB_EEENS5_IJSB_NSA_ILi0EEESV_EEEEENS5_IJNS4_10UnderscoreESY_SY_EEEEENS4_23SM90_TMA_LOAD_MULTICASTENS4_14ComposedLayoutINS4_7SwizzleILi2ELi4ELi3EEENS4_18smem_ptr_flag_bitsILi8EEENST_INS5_IJNSA_ILi8EEESH_EEENS5_IJSH_SB_EEEEEEEvNS4_8identityENS4_13SM90_TMA_LOADES1B_vS1C_EENS_8epilogue10collective6detail29Sm90TmaWarpSpecializedAdapterINS1G_15DefaultEpilogueISJ_SK_SK_NS1F_6thread17LinearCombinationISJ_Li1EffLNS1K_9ScaleType4KindE0ELNS_15FloatRoundStyleE2ESJ_EENS1_15EpilogueDefaultEEEEEvvEEEEvNT_6ParamsE --------------------------
	.section	.nv.shared._ZN7cutlass13device_kernelINS_4gemm6kernel13GemmUniversalIN4cute5tupleIJiiiiEEENS1_10collective13CollectiveMmaINS1_37MainloopSm90TmaGmmaWarpSpecializedFP8ILi3ENS5_IJNS4_1CILi1EEENSA_ILi2EEESB_EEENS1_35KernelTmaWarpSpecializedCooperativeEEENS5_IJNSA_ILi128EEESG_NSA_ILi64EEEEEENS_12float_e5m2_tENS5_IJlSB_lEEESJ_SK_NS4_8TiledMMAINS4_8MMA_AtomIJNS4_4SM904GMMA31MMA_64x128x32_F32E5M2E5M2_SS_TNILNSO_7ScaleInE1ELSQ_1EEEEEENS4_6LayoutINS5_IJSC_SB_SB_EEENS5_IJSB_NSA_ILi0EEESV_EEEEENS5_IJNS4_10UnderscoreESY_SY_EEEEENS4_23SM90_TMA_LOAD_MULTICASTENS4_14ComposedLayoutINS4_7SwizzleILi2ELi4ELi3EEENS4_18smem_ptr_flag_bitsILi8EEENST_INS5_IJNSA_ILi8EEESH_EEENS5_IJSH_SB_EEEEEEEvNS4_8identityENS4_13SM90_TMA_LOADES1B_vS1C_EENS_8epilogue10collective6detail29Sm90TmaWarpSpecializedAdapterINS1G_15DefaultEpilogueISJ_SK_SK_NS1F_6thread17LinearCombinationISJ_Li1EffLNS1K_9ScaleType4KindE0ELNS_15FloatRoundStyleE2ESJ_EENS1_15EpilogueDefaultEEEEEvvEEEEvNT_6ParamsE,"aw",@nobits
	.sectionflags	@""
	.align	16
	.zero		1024


//--------------------- .nv.shared.reserved.0     --------------------------
	.section	.nv.shared.reserved.0,"aw",@nobits
	.weak		__nv_reservedSMEM_offset_0_alias
	.size		__nv_reservedSMEM_offset_0_alias, 0, 0
	.other		__nv_reservedSMEM_offset_0_alias,@"STO_CUDA_RESERVED_SHARED STV_DEFAULT"
__nv_reservedSMEM_offset_0_alias:
	.zero		0


//--------------------- .nv.global                --------------------------
	.section	.nv.global,"aw",@nobits
.nv.global:
	.type		_ZN39_INTERNAL_0b0c9a70_4_k_cu_18b49b27_45224cute1_E,@object
	.size		_ZN39_INTERNAL_0b0c9a70_4_k_cu_18b49b27_45224cute1_E,(_ZN39_INTERNAL_0b0c9a70_4_k_cu_18b49b27_45224cuda3std3__45__cpo6cbeginE - _ZN39_INTERNAL_0b0c9a70_4_k_cu_18b49b27_45224cute1_E)
_ZN39_INTERNAL_0b0c9a70_4_k_cu_18b49b27_45224cute1_E:
	.zero		1
	.type		_ZN39_INTERNAL_0b0c9a70_4_k_cu_18b49b27_45224cuda3std3__45__cpo6cbeginE,@object
	.size		_ZN39_INTERNAL_0b0c9a70_4_k_cu_18b49b27_45224cuda3std3__45__cpo6cbeginE,(_ZN39_INTERNAL_0b0c9a70_4_k_cu_18b49b27_45224cuda3std3__48in_placeE - _ZN39_INTERNAL_0b0c9a70_4_k_cu_18b49b27_45224cuda3std3__45__cpo6cbeginE)
_ZN39_INTERNAL_0b0c9a70_4_k_cu_18b49b27_45224cuda3std3__45__cpo6cbeginE:
	.zero		1
	.type		_ZN39_INTERNAL_0b0c9a70_4_k_cu_18b49b27_45224cuda3std3__48in_placeE,@object
	.size		_ZN39_INTERNAL_0b0c9a70_4_k_cu_18b49b27_45224cuda3std3__48in_placeE,(_ZN39_INTERNAL_0b0c9a70_4_k_cu_18b49b27_45224cuda3std6ranges3__45__cpo9iter_moveE - _ZN39_INTERNAL_0b0c9a70_4_k_cu_18b49b27_45224cuda3std3__48in_placeE)
_ZN39_INTERNAL_0b0c9a70_4_k_cu_18b49b27_45224cuda3std3__48in_placeE:
	.zero		1
	.type		_ZN39_INTERNAL_0b0c9a70_4_k_cu_18b49b27_45224cuda3std6ranges3__45__cpo9iter_moveE,@object
	.size		_ZN39_INTERNAL_0b0c9a70_4_k_cu_18b49b27_45224cuda3std6ranges3__45__cpo9iter_moveE,(_ZN39_INTERNAL_0b0c9a70_4_k_cu_18b49b27_45224cuda3std3__45__cpo5beginE - _ZN39_INTERNAL_0b0c9a70_4_k_cu_18b49b27_45224cuda3std6ranges3__45__cpo9iter_moveE)
_ZN39_INTERNAL_0b0c9a70_4_k_cu_18b49b27_45224cuda3std6ranges3__45__cpo9iter_moveE:
	.zero		1
	.type		_ZN39_INTERNAL_0b0c9a70_4_k_cu_18b49b27_45224cuda3std3__45__cpo5beginE,@object
	.size		_ZN39_INTERNAL_0b0c9a70_4_k_cu_18b49b27_45224cuda3std3__45__cpo5beginE,(_ZN39_INTERNAL_0b0c9a70_4_k_cu_18b49b27_45224cuda3std3__441_GLOBAL__N__0b0c9a70_4_k_cu_18b49b27_45226ignoreE - _ZN39_INTERNAL_0b0c9a70_4_k_cu_18b49b27_45224cuda3std3__45__cpo5beginE)
_ZN39_INTERNAL_0b0c9a70_4_k_cu_18b49b27_45224cuda3std3__45__cpo5beginE:
	.zero		1
	.type		_ZN39_INTERNAL_0b0c9a70_4_k_cu_18b49b27_45224cuda3std3__441_GLOBAL__N__0b0c9a70_4_k_cu_18b49b27_45226ignoreE,@object
	.size		_ZN39_INTERNAL_0b0c9a70_4_k_cu_18b49b27_45224cuda3std3__441_GLOBAL__N__0b0c9a70_4_k_cu_18b49b27_45226ignoreE,(_ZN39_INTERNAL_0b0c9a70_4_k_cu_18b49b27_45224cute7productE - _ZN39_INTERNAL_0b0c9a70_4_k_cu_18b49b27_45224cuda3std3__441_GLOBAL__N__0b0c9a70_4_k_cu_18b49b27_45226ignoreE)
_ZN39_INTERNAL_0b0c9a70_4_k_cu_18b49b27_45224cuda3std3__441_GLOBAL__N__0b0c9a70_4_k_cu_18b49b27_45226ignoreE:
	.zero		1
	.type		_ZN39_INTERNAL_0b0c9a70_4_k_cu_18b49b27_45224cute7productE,@object
	.size		_ZN39_INTERNAL_0b0c9a70_4_k_cu_18b49b27_45224cute7productE,(_ZN39_INTERNAL_0b0c9a70_4_k_cu_18b49b27_45224cuda3std3__45__cpo3endE - _ZN39_INTERNAL_0b0c9a70_4_k_cu_18b49b27_45224cute7productE)
_ZN39_INTERNAL_0b0c9a70_4_k_cu_18b49b27_45224cute7productE:
	.zero		1
	.type		_ZN39_INTERNAL_0b0c9a70_4_k_cu_18b49b27_45224cuda3std3__45__cpo3endE,@object
	.size		_ZN39_INTERNAL_0b0c9a70_4_k_cu_18b49b27_45224cuda3std3__45__cpo3endE,(_ZN39_INTERNAL_0b0c9a70_4_k_cu_18b49b27_45224cuda3std3__419piecewise_constructE - _ZN39_INTERNAL_0b0c9a70_4_k_cu_18b49b27_45224cuda3std3__45__cpo3endE)
_ZN39_INTERNAL_0b0c9a70_4_k_cu_18b49b27_45224cuda3std3__45__cpo3endE:
	.zero		1
	.type		_ZN39_INTERNAL_0b0c9a70_4_k_cu_18b49b27_45224cuda3std3__419piecewise_constructE,@object
	.size		_ZN39_INTERNAL_0b0c9a70_4_k_cu_18b49b27_45224cuda3std3__419piecewise_constructE,(_ZN39_INTERNAL_0b0c9a70_4_k_cu_18b49b27_45224cuda3std3__45__cpo4cendE - _ZN39_INTERNAL_0b0c9a70_4_k_cu_18b49b27_45224cuda3std3__419piecewise_constructE)
_ZN39_INTERNAL_0b0c9a70_4_k_cu_18b49b27_45224cuda3std3__419piecewise_constructE:
	.zero		1
	.type		_ZN39_INTERNAL_0b0c9a70_4_k_cu_18b49b27_45224cuda3std3__45__cpo4cendE,@object
	.size		_ZN39_INTERNAL_0b0c9a70_4_k_cu_18b49b27_45224cuda3std3__45__cpo4cendE,(_ZN39_INTERNAL_0b0c9a70_4_k_cu_18b49b27_45224cuda3std6ranges3__45__cpo4swapE - _ZN39_INTERNAL_0b0c9a70_4_k_cu_18b49b27_45224cuda3std3__45__cpo4cendE)
_ZN39_INTERNAL_0b0c9a70_4_k_cu_18b49b27_45224cuda3std3__45__cpo4cendE:
	.zero		1
	.type		_ZN39_INTERNAL_0b0c9a70_4_k_cu_18b49b27_45224cuda3std6ranges3__45__cpo4swapE,@object
	.size		_ZN39_INTERNAL_0b0c9a70_4_k_cu_18b49b27_45224cuda3std6ranges3__45__cpo4swapE,(.L_7 - _ZN39_INTERNAL_0b0c9a70_4_k_cu_18b49b27_45224cuda3std6ranges3__45__cpo4swapE)
_ZN39_INTERNAL_0b0c9a70_4_k_cu_18b49b27_45224cuda3std6ranges3__45__cpo4swapE:
	.zero		1
.L_7:


//--------------------- .nv.constant0._ZN7cutlass13device_kernelINS_4gemm6kernel13GemmUniversalIN4cute5tupleIJiiiiEEENS1_10collective13CollectiveMmaINS1_37MainloopSm90TmaGmmaWarpSpecializedFP8ILi3ENS5_IJNS4_1CILi1EEENSA_ILi2EEESB_EEENS1_35KernelTmaWarpSpecializedCooperativeEEENS5_IJNSA_ILi128EEESG_NSA_ILi64EEEEEENS_12float_e5m2_tENS5_IJlSB_lEEESJ_SK_NS4_8TiledMMAINS4_8MMA_AtomIJNS4_4SM904GMMA31MMA_64x128x32_F32E5M2E5M2_SS_TNILNSO_7ScaleInE1ELSQ_1EEEEEENS4_6LayoutINS5_IJSC_SB_SB_EEENS5_IJSB_NSA_ILi0EEESV_EEEEENS5_IJNS4_10UnderscoreESY_SY_EEEEENS4_23SM90_TMA_LOAD_MULTICASTENS4_14ComposedLayoutINS4_7SwizzleILi2ELi4ELi3EEENS4_18smem_ptr_flag_bitsILi8EEENST_INS5_IJNSA_ILi8EEESH_EEENS5_IJSH_SB_EEEEEEEvNS4_8identityENS4_13SM90_TMA_LOADES1B_vS1C_EENS_8epilogue10collective6detail29Sm90TmaWarpSpecializedAdapterINS1G_15DefaultEpilogueISJ_SK_SK_NS1F_6thread17LinearCombinationISJ_Li1EffLNS1K_9ScaleType4KindE0ELNS_15FloatRoundStyleE2ESJ_EENS1_15EpilogueDefaultEEEEEvvEEEEvNT_6ParamsE --------------------------
	.section	.nv.constant0._ZN7cutlass13device_kernelINS_4gemm6kernel13GemmUniversalIN4cute5tupleIJiiiiEEENS1_10collective13CollectiveMmaINS1_37MainloopSm90TmaGmmaWarpSpecializedFP8ILi3ENS5_IJNS4_1CILi1EEENSA_ILi2EEESB_EEENS1_35KernelTmaWarpSpecializedCooperativeEEENS5_IJNSA_ILi128EEESG_NSA_ILi64EEEEEENS_12float_e5m2_tENS5_IJlSB_lEEESJ_SK_NS4_8TiledMMAINS4_8MMA_AtomIJNS4_4SM904GMMA31MMA_64x128x32_F32E5M2E5M2_SS_TNILNSO_7ScaleInE1ELSQ_1EEEEEENS4_6LayoutINS5_IJSC_SB_SB_EEENS5_IJSB_NSA_ILi0EEESV_EEEEENS5_IJNS4_10UnderscoreESY_SY_EEEEENS4_23SM90_TMA_LOAD_MULTICASTENS4_14ComposedLayoutINS4_7SwizzleILi2ELi4ELi3EEENS4_18smem_ptr_flag_bitsILi8EEENST_INS5_IJNSA_ILi8EEESH_EEENS5_IJSH_SB_EEEEEEEvNS4_8identityENS4_13SM90_TMA_LOADES1B_vS1C_EENS_8epilogue10collective6detail29Sm90TmaWarpSpecializedAdapterINS1G_15DefaultEpilogueISJ_SK_SK_NS1F_6thread17LinearCombinationISJ_Li1EffLNS1K_9ScaleType4KindE0ELNS_15FloatRoundStyleE2ESJ_EENS1_15EpilogueDefaultEEEEEvvEEEEvNT_6ParamsE,"a",@progbits
	.sectionflags	@""
	.align	4
.nv.constant0._ZN7cutlass13device_kernelINS_4gemm6kernel13GemmUniversalIN4cute5tupleIJiiiiEEENS1_10collective13CollectiveMmaINS1_37MainloopSm90TmaGmmaWarpSpecializedFP8ILi3ENS5_IJNS4_1CILi1EEENSA_ILi2EEESB_EEENS1_35KernelTmaWarpSpecializedCooperativeEEENS5_IJNSA_ILi128EEESG_NSA_ILi64EEEEEENS_12float_e5m2_tENS5_IJlSB_lEEESJ_SK_NS4_8TiledMMAINS4_8MMA_AtomIJNS4_4SM904GMMA31MMA_64x128x32_F32E5M2E5M2_SS_TNILNSO_7ScaleInE1ELSQ_1EEEEEENS4_6LayoutINS5_IJSC_SB_SB_EEENS5_IJSB_NSA_ILi0EEESV_EEEEENS5_IJNS4_10UnderscoreESY_SY_EEEEENS4_23SM90_TMA_LOAD_MULTICASTENS4_14ComposedLayoutINS4_7SwizzleILi2ELi4ELi3EEENS4_18smem_ptr_flag_bitsILi8EEENST_INS5_IJNSA_ILi8EEESH_EEENS5_IJSH_SB_EEEEEEEvNS4_8identityENS4_13SM90_TMA_LOADES1B_vS1C_EENS_8epilogue10collective6detail29Sm90TmaWarpSpecializedAdapterINS1G_15DefaultEpilogueISJ_SK_SK_NS1F_6thread17LinearCombinationISJ_Li1EffLNS1K_9ScaleType4KindE0ELNS_15FloatRoundStyleE2ESJ_EENS1_15EpilogueDefaultEEEEEvvEEEEvNT_6ParamsE:
	.zero		1664


//--------------------- SYMBOLS --------------------------

	.type		.nv.reservedSmem.offset0,@object
	.size		.nv.reservedSmem.offset0,0x4
